	.target	sm_100a

	.elftype	@"ET_EXEC"


//--------------------- .note.nv.tkinfo           --------------------------
	.section	.note.nv.tkinfo,"",@"SHT_NOTE"
	.sectionflags	@"SHF_NOTE_NV_TKINFO"
	.tkinfo
        /*0018*/ 	.word	0x00000002
        /*0030*/ 	.string	""
        /*0030*/ 	.string	"ptxas"
        /*0030*/ 	.string	"Cuda compilation tools, release 13.0, V13.0.88"
        /*0030*/ 	.string	"Build cuda_13.0.r13.0/compiler.36424714_0"
        /*0030*/ 	.string	"-arch sm_100a -m 64 "



//--------------------- .note.nv.cuinfo           --------------------------
	.section	.note.nv.cuinfo,"",@"SHT_NOTE"
	.sectionflags	@"SHF_NOTE_NV_CUINFO"
        /*0018*/ 	.short	0x0002
        /*001a*/ 	.short	0x0064
        /*001c*/ 	.short	0x0082
	.zero		2


//--------------------- .nv.info                  --------------------------
	.section	.nv.info,"",@"SHT_CUDA_INFO"
	.align	4


	//----- nvinfo : EIATTR_REGCOUNT
	.align		4
        /*0000*/ 	.byte	0x04, 0x2f
        /*0002*/ 	.short	(.L_12 - .L_11)
	.align		4
.L_11:
        /*0004*/ 	.word	index@(_ZN7cutlass13device_kernelIN5flash19enable_sm80_to_sm89INS1_16FlashAttnFwdSm80INS1_25CollectiveMainloopFwdSm80ILi4ELi1ELb0EN4cute5tupleIJNS5_1CILi128EEENS7_ILi48EEENS7_ILi96EEEEEELi96ENS_10bfloat16_tEfNS_4arch4Sm80ELb1ELb0ELb1ELb1ELb1ELb1ELb1ELb1EEENS1_21CollectiveEpilogueFwdINS6_IJS8_SA_S9_EEENS6_IJNS7_ILi1EEESI_SI_EEESC_SE_Li128ELb1ELb1ELb1ELb0EEENS1_36VarlenDynamicPersistentTileSchedulerILi128ELi48ELi128ELi128ELb1ELb1ELb0ELb1ELb1ELb1EEEEEEEEEvNT_6ParamsE)
        /*0008*/ 	.word	0x00000004


	//----- nvinfo : EIATTR_FRAME_SIZE
	.align		4
.L_12:
        /*000c*/ 	.byte	0x04, 0x11
        /*000e*/ 	.short	(.L_14 - .L_13)
	.align		4
.L_13:
        /*0010*/ 	.word	index@(_ZN7cutlass13device_kernelIN5flash19enable_sm80_to_sm89INS1_16FlashAttnFwdSm80INS1_25CollectiveMainloopFwdSm80ILi4ELi1ELb0EN4cute5tupleIJNS5_1CILi128EEENS7_ILi48EEENS7_ILi96EEEEEELi96ENS_10bfloat16_tEfNS_4arch4Sm80ELb1ELb0ELb1ELb1ELb1ELb1ELb1ELb1EEENS1_21CollectiveEpilogueFwdINS6_IJS8_SA_S9_EEENS6_IJNS7_ILi1EEESI_SI_EEESC_SE_Li128ELb1ELb1ELb1ELb0EEENS1_36VarlenDynamicPersistentTileSchedulerILi128ELi48ELi128ELi128ELb1ELb1ELb0ELb1ELb1ELb1EEEEEEEEEvNT_6ParamsE)
        /*0014*/ 	.word	0x00000000


	//----- nvinfo : EIATTR_REGCOUNT
	.align		4
.L_14:
        /*0018*/ 	.byte	0x04, 0x2f
        /*001a*/ 	.short	(.L_16 - .L_15)
	.align		4
.L_15:
        /*001c*/ 	.word	index@(_ZN7cutlass13device_kernelIN5flash19enable_sm80_to_sm89INS1_16FlashAttnFwdSm80INS1_25CollectiveMainloopFwdSm80ILi4ELi1ELb0EN4cute5tupleIJNS5_1CILi128EEENS7_ILi48EEENS7_ILi96EEEEEELi96ENS_10bfloat16_tEfNS_4arch4Sm80ELb1ELb0ELb1ELb1ELb1ELb0ELb1ELb1EEENS1_21CollectiveEpilogueFwdINS6_IJS8_SA_S9_EEENS6_IJNS7_ILi1EEESI_SI_EEESC_SE_Li128ELb1ELb1ELb1ELb0EEENS1_36VarlenDynamicPersistentTileSchedulerILi128ELi48ELi128ELi128ELb1ELb1ELb0ELb1ELb1ELb1EEEEEEEEEvNT_6ParamsE)
        /*0020*/ 	.word	0x00000004


	//----- nvinfo : EIATTR_FRAME_SIZE
	.align		4
.L_16:
        /*0024*/ 	.byte	0x04, 0x11
        /*0026*/ 	.short	(.L_18 - .L_17)
	.align		4
.L_17:
        /*0028*/ 	.word	index@(_ZN7cutlass13device_kernelIN5flash19enable_sm80_to_sm89INS1_16FlashAttnFwdSm80INS1_25CollectiveMainloopFwdSm80ILi4ELi1ELb0EN4cute5tupleIJNS5_1CILi128EEENS7_ILi48EEENS7_ILi96EEEEEELi96ENS_10bfloat16_tEfNS_4arch4Sm80ELb1ELb0ELb1ELb1ELb1ELb0ELb1ELb1EEENS1_21CollectiveEpilogueFwdINS6_IJS8_SA_S9_EEENS6_IJNS7_ILi1EEESI_SI_EEESC_SE_Li128ELb1ELb1ELb1ELb0EEENS1_36VarlenDynamicPersistentTileSchedulerILi128ELi48ELi128ELi128ELb1ELb1ELb0ELb1ELb1ELb1EEEEEEEEEvNT_6ParamsE)
        /*002c*/ 	.word	0x00000000


	//----- nvinfo : EIATTR_REGCOUNT
	.align		4
.L_18:
        /*0030*/ 	.byte	0x04, 0x2f
        /*0032*/ 	.short	(.L_20 - .L_19)
	.align		4
.L_19:
        /*0034*/ 	.word	index@(_ZN7cutlass13device_kernelIN5flash19enable_sm80_to_sm89INS1_16FlashAttnFwdSm80INS1_25CollectiveMainloopFwdSm80ILi4ELi1ELb0EN4cute5tupleIJNS5_1CILi128EEENS7_ILi64EEENS7_ILi96EEEEEELi96ENS_10bfloat16_tEfNS_4arch4Sm80ELb1ELb0ELb1ELb0ELb1ELb0ELb1ELb1EEENS1_21CollectiveEpilogueFwdINS6_IJS8_SA_S9_EEENS6_IJNS7_ILi1EEESI_SI_EEESC_SE_Li128ELb0ELb1ELb1ELb0EEENS1_30DynamicPersistentTileSchedulerILi128ELi128ELb1ELb1ELb0EEEEEEEEEvNT_6ParamsE)
        /*0038*/ 	.word	0x00000004


	//----- nvinfo : EIATTR_FRAME_SIZE
	.align		4
.L_20:
        /*003c*/ 	.byte	0x04, 0x11
        /*003e*/ 	.short	(.L_22 - .L_21)
	.align		4
.L_21:
        /*0040*/ 	.word	index@(_ZN7cutlass13device_kernelIN5flash19enable_sm80_to_sm89INS1_16FlashAttnFwdSm80INS1_25CollectiveMainloopFwdSm80ILi4ELi1ELb0EN4cute5tupleIJNS5_1CILi128EEENS7_ILi64EEENS7_ILi96EEEEEELi96ENS_10bfloat16_tEfNS_4arch4Sm80ELb1ELb0ELb1ELb0ELb1ELb0ELb1ELb1EEENS1_21CollectiveEpilogueFwdINS6_IJS8_SA_S9_EEENS6_IJNS7_ILi1EEESI_SI_EEESC_SE_Li128ELb0ELb1ELb1ELb0EEENS1_30DynamicPersistentTileSchedulerILi128ELi128ELb1ELb1ELb0EEEEEEEEEvNT_6ParamsE)
        /*0044*/ 	.word	0x00000000


	//----- nvinfo : EIATTR_REGCOUNT
	.align		4
.L_22:
        /*0048*/ 	.byte	0x04, 0x2f
        /*004a*/ 	.short	(.L_24 - .L_23)
	.align		4
.L_23:
        /*004c*/ 	.word	index@(_ZN7cutlass13device_kernelIN5flash19enable_sm80_to_sm89INS1_16FlashAttnFwdSm80INS1_25CollectiveMainloopFwdSm80ILi4ELi1ELb0EN4cute5tupleIJNS5_1CILi128EEENS7_ILi48EEENS7_ILi96EEEEEELi96ENS_10bfloat16_tEfNS_4arch4Sm80ELb0ELb1ELb1ELb1ELb1ELb1ELb1ELb1EEENS1_21CollectiveEpilogueFwdINS6_IJS8_SA_S9_EEENS6_IJNS7_ILi1EEESI_SI_EEESC_SE_Li128ELb1ELb1ELb1ELb0EEENS1_36VarlenDynamicPersistentTileSchedulerILi128ELi48ELi128ELi128ELb1ELb1ELb0ELb1ELb0ELb1EEEEEEEEEvNT_6ParamsE)
        /*0050*/ 	.word	0x00000004


	//----- nvinfo : EIATTR_FRAME_SIZE
	.align		4
.L_24:
        /*0054*/ 	.byte	0x04, 0x11
        /*0056*/ 	.short	(.L_26 - .L_25)
	.align		4
.L_25:
        /*0058*/ 	.word	index@(_ZN7cutlass13device_kernelIN5flash19enable_sm80_to_sm89INS1_16FlashAttnFwdSm80INS1_25CollectiveMainloopFwdSm80ILi4ELi1ELb0EN4cute5tupleIJNS5_1CILi128EEENS7_ILi48EEENS7_ILi96EEEEEELi96ENS_10bfloat16_tEfNS_4arch4Sm80ELb0ELb1ELb1ELb1ELb1ELb1ELb1ELb1EEENS1_21CollectiveEpilogueFwdINS6_IJS8_SA_S9_EEENS6_IJNS7_ILi1EEESI_SI_EEESC_SE_Li128ELb1ELb1ELb1ELb0EEENS1_36VarlenDynamicPersistentTileSchedulerILi128ELi48ELi128ELi128ELb1ELb1ELb0ELb1ELb0ELb1EEEEEEEEEvNT_6ParamsE)
        /*005c*/ 	.word	0x00000000


	//----- nvinfo : EIATTR_REGCOUNT
	.align		4
.L_26:
        /*0060*/ 	.byte	0x04, 0x2f
        /*0062*/ 	.short	(.L_28 - .L_27)
	.align		4
.L_27:
        /*0064*/ 	.word	index@(_ZN7cutlass13device_kernelIN5flash19enable_sm80_to_sm89INS1_16FlashAttnFwdSm80INS1_25CollectiveMainloopFwdSm80ILi4ELi1ELb0EN4cute5tupleIJNS5_1CILi128EEENS7_ILi48EEENS7_ILi96EEEEEELi96ENS_10bfloat16_tEfNS_4arch4Sm80ELb0ELb1ELb1ELb1ELb1ELb0ELb1ELb1EEENS1_21CollectiveEpilogueFwdINS6_IJS8_SA_S9_EEENS6_IJNS7_ILi1EEESI_SI_EEESC_SE_Li128ELb1ELb1ELb1ELb0EEENS1_36VarlenDynamicPersistentTileSchedulerILi128ELi48ELi128ELi128ELb1ELb1ELb0ELb1ELb0ELb1EEEEEEEEEvNT_6ParamsE)
        /*0068*/ 	.word	0x00000004


	//----- nvinfo : EIATTR_FRAME_SIZE
	.align		4
.L_28:
        /*006c*/ 	.byte	0x04, 0x11
        /*006e*/ 	.short	(.L_30 - .L_29)
	.align		4
.L_29:
        /*0070*/ 	.word	index@(_ZN7cutlass13device_kernelIN5flash19enable_sm80_to_sm89INS1_16FlashAttnFwdSm80INS1_25CollectiveMainloopFwdSm80ILi4ELi1ELb0EN4cute5tupleIJNS5_1CILi128EEENS7_ILi48EEENS7_ILi96EEEEEELi96ENS_10bfloat16_tEfNS_4arch4Sm80ELb0ELb1ELb1ELb1ELb1ELb0ELb1ELb1EEENS1_21CollectiveEpilogueFwdINS6_IJS8_SA_S9_EEENS6_IJNS7_ILi1EEESI_SI_EEESC_SE_Li128ELb1ELb1ELb1ELb0EEENS1_36VarlenDynamicPersistentTileSchedulerILi128ELi48ELi128ELi128ELb1ELb1ELb0ELb1ELb0ELb1EEEEEEEEEvNT_6ParamsE)
        /*0074*/ 	.word	0x00000000


	//----- nvinfo : EIATTR_REGCOUNT
	.align		4
.L_30:
        /*0078*/ 	.byte	0x04, 0x2f
        /*007a*/ 	.short	(.L_32 - .L_31)
	.align		4
.L_31:
        /*007c*/ 	.word	index@(_ZN7cutlass13device_kernelIN5flash19enable_sm80_to_sm89INS1_16FlashAttnFwdSm80INS1_25CollectiveMainloopFwdSm80ILi4ELi1ELb0EN4cute5tupleIJNS5_1CILi128EEENS7_ILi48EEENS7_ILi96EEEEEELi96ENS_10bfloat16_tEfNS_4arch4Sm80ELb0ELb1ELb1ELb0ELb1ELb0ELb1ELb1EEENS1_21CollectiveEpilogueFwdINS6_IJS8_SA_S9_EEENS6_IJNS7_ILi1EEESI_SI_EEESC_SE_Li128ELb0ELb1ELb1ELb0EEENS1_19SingleTileSchedulerILb0ELb1ELb1ELi128EEEEEEEEEvNT_6ParamsE)
        /*0080*/ 	.word	0x00000004


	//----- nvinfo : EIATTR_FRAME_SIZE
	.align		4
.L_32:
        /*0084*/ 	.byte	0x04, 0x11
        /*0086*/ 	.short	(.L_34 - .L_33)
	.align		4
.L_33:
        /*0088*/ 	.word	index@(_ZN7cutlass13device_kernelIN5flash19enable_sm80_to_sm89INS1_16FlashAttnFwdSm80INS1_25CollectiveMainloopFwdSm80ILi4ELi1ELb0EN4cute5tupleIJNS5_1CILi128EEENS7_ILi48EEENS7_ILi96EEEEEELi96ENS_10bfloat16_tEfNS_4arch4Sm80ELb0ELb1ELb1ELb0ELb1ELb0ELb1ELb1EEENS1_21CollectiveEpilogueFwdINS6_IJS8_SA_S9_EEENS6_IJNS7_ILi1EEESI_SI_EEESC_SE_Li128ELb0ELb1ELb1ELb0EEENS1_19SingleTileSchedulerILb0ELb1ELb1ELi128EEEEEEEEEvNT_6ParamsE)
        /*008c*/ 	.word	0x00000000


	//----- nvinfo : EIATTR_REGCOUNT
	.align		4
.L_34:
        /*0090*/ 	.byte	0x04, 0x2f
        /*0092*/ 	.short	(.L_36 - .L_35)
	.align		4
.L_35:
        /*0094*/ 	.word	index@(_ZN7cutlass13device_kernelIN5flash19enable_sm80_to_sm89INS1_16FlashAttnFwdSm80INS1_25CollectiveMainloopFwdSm80ILi4ELi1ELb0EN4cute5tupleIJNS5_1CILi128EEENS7_ILi48EEENS7_ILi96EEEEEELi96ENS_10bfloat16_tEfNS_4arch4Sm80ELb0ELb0ELb1ELb1ELb1ELb1ELb1ELb1EEENS1_21CollectiveEpilogueFwdINS6_IJS8_SA_S9_EEENS6_IJNS7_ILi1EEESI_SI_EEESC_SE_Li128ELb1ELb1ELb1ELb0EEENS1_36VarlenDynamicPersistentTileSchedulerILi128ELi48ELi128ELi128ELb1ELb1ELb0ELb0ELb1ELb1EEEEEEEEEvNT_6ParamsE)
        /*0098*/ 	.word	0x00000004


	//----- nvinfo : EIATTR_FRAME_SIZE
	.align		4
.L_36:
        /*009c*/ 	.byte	0x04, 0x11
        /*009e*/ 	.short	(.L_38 - .L_37)
	.align		4
.L_37:
        /*00a0*/ 	.word	index@(_ZN7cutlass13device_kernelIN5flash19enable_sm80_to_sm89INS1_16FlashAttnFwdSm80INS1_25CollectiveMainloopFwdSm80ILi4ELi1ELb0EN4cute5tupleIJNS5_1CILi128EEENS7_ILi48EEENS7_ILi96EEEEEELi96ENS_10bfloat16_tEfNS_4arch4Sm80ELb0ELb0ELb1ELb1ELb1ELb1ELb1ELb1EEENS1_21CollectiveEpilogueFwdINS6_IJS8_SA_S9_EEENS6_IJNS7_ILi1EEESI_SI_EEESC_SE_Li128ELb1ELb1ELb1ELb0EEENS1_36VarlenDynamicPersistentTileSchedulerILi128ELi48ELi128ELi128ELb1ELb1ELb0ELb0ELb1ELb1EEEEEEEEEvNT_6ParamsE)
        /*00a4*/ 	.word	0x00000000


	//----- nvinfo : EIATTR_REGCOUNT
	.align		4
.L_38:
        /*00a8*/ 	.byte	0x04, 0x2f
        /*00aa*/ 	.short	(.L_40 - .L_39)
	.align		4
.L_39:
        /*00ac*/ 	.word	index@(_ZN7cutlass13device_kernelIN5flash19enable_sm80_to_sm89INS1_16FlashAttnFwdSm80INS1_25CollectiveMainloopFwdSm80ILi4ELi1ELb0EN4cute5tupleIJNS5_1CILi128EEENS7_ILi48EEENS7_ILi96EEEEEELi96ENS_10bfloat16_tEfNS_4arch4Sm80ELb0ELb0ELb1ELb1ELb1ELb0ELb1ELb1EEENS1_21CollectiveEpilogueFwdINS6_IJS8_SA_S9_EEENS6_IJNS7_ILi1EEESI_SI_EEESC_SE_Li128ELb1ELb1ELb1ELb0EEENS1_36VarlenDynamicPersistentTileSchedulerILi128ELi48ELi128ELi128ELb1ELb1ELb0ELb0ELb1ELb1EEEEEEEEEvNT_6ParamsE)
        /*00b0*/ 	.word	0x00000004


	//----- nvinfo : EIATTR_FRAME_SIZE
	.align		4
.L_40:
        /*00b4*/ 	.byte	0x04, 0x11
        /*00b6*/ 	.short	(.L_42 - .L_41)
	.align		4
.L_41:
        /*00b8*/ 	.word	index@(_ZN7cutlass13device_kernelIN5flash19enable_sm80_to_sm89INS1_16FlashAttnFwdSm80INS1_25CollectiveMainloopFwdSm80ILi4ELi1ELb0EN4cute5tupleIJNS5_1CILi128EEENS7_ILi48EEENS7_ILi96EEEEEELi96ENS_10bfloat16_tEfNS_4arch4Sm80ELb0ELb0ELb1ELb1ELb1ELb0ELb1ELb1EEENS1_21CollectiveEpilogueFwdINS6_IJS8_SA_S9_EEENS6_IJNS7_ILi1EEESI_SI_EEESC_SE_Li128ELb1ELb1ELb1ELb0EEENS1_36VarlenDynamicPersistentTileSchedulerILi128ELi48ELi128ELi128ELb1ELb1ELb0ELb0ELb1ELb1EEEEEEEEEvNT_6ParamsE)
        /*00bc*/ 	.word	0x00000000


	//----- nvinfo : EIATTR_REGCOUNT
	.align		4
.L_42:
        /*00c0*/ 	.byte	0x04, 0x2f
        /*00c2*/ 	.short	(.L_44 - .L_43)
	.align		4
.L_43:
        /*00c4*/ 	.word	index@(_ZN7cutlass13device_kernelIN5flash19enable_sm80_to_sm89INS1_16FlashAttnFwdSm80INS1_25CollectiveMainloopFwdSm80ILi4ELi1ELb0EN4cute5tupleIJNS5_1CILi128EEENS7_ILi64EEENS7_ILi96EEEEEELi96ENS_10bfloat16_tEfNS_4arch4Sm80ELb0ELb0ELb1ELb0ELb1ELb0ELb1ELb1EEENS1_21CollectiveEpilogueFwdINS6_IJS8_SA_S9_EEENS6_IJNS7_ILi1EEESI_SI_EEESC_SE_Li128ELb0ELb1ELb1ELb0EEENS1_19SingleTileSchedulerILb0ELb1ELb1ELi128EEEEEEEEEvNT_6ParamsE)
        /*00c8*/ 	.word	0x00000004


	//----- nvinfo : EIATTR_FRAME_SIZE
	.align		4
.L_44:
        /*00cc*/ 	.byte	0x04, 0x11
        /*00ce*/ 	.short	(.L_46 - .L_45)
	.align		4
.L_45:
        /*00d0*/ 	.word	index@(_ZN7cutlass13device_kernelIN5flash19enable_sm80_to_sm89INS1_16FlashAttnFwdSm80INS1_25CollectiveMainloopFwdSm80ILi4ELi1ELb0EN4cute5tupleIJNS5_1CILi128EEENS7_ILi64EEENS7_ILi96EEEEEELi96ENS_10bfloat16_tEfNS_4arch4Sm80ELb0ELb0ELb1ELb0ELb1ELb0ELb1ELb1EEENS1_21CollectiveEpilogueFwdINS6_IJS8_SA_S9_EEENS6_IJNS7_ILi1EEESI_SI_EEESC_SE_Li128ELb0ELb1ELb1ELb0EEENS1_19SingleTileSchedulerILb0ELb1ELb1ELi128EEEEEEEEEvNT_6ParamsE)
        /*00d4*/ 	.word	0x00000000


	//----- nvinfo : EIATTR_MIN_STACK_SIZE
	.align		4
.L_46:
        /*00d8*/ 	.byte	0x04, 0x12
        /*00da*/ 	.short	(.L_48 - .L_47)
	.align		4
.L_47:
        /*00dc*/ 	.word	index@(_ZN7cutlass13device_kernelIN5flash19enable_sm80_to_sm89INS1_16FlashAttnFwdSm80INS1_25CollectiveMainloopFwdSm80ILi4ELi1ELb0EN4cute5tupleIJNS5_1CILi128EEENS7_ILi64EEENS7_ILi96EEEEEELi96ENS_10bfloat16_tEfNS_4arch4Sm80ELb0ELb0ELb1ELb0ELb1ELb0ELb1ELb1EEENS1_21CollectiveEpilogueFwdINS6_IJS8_SA_S9_EEENS6_IJNS7_ILi1EEESI_SI_EEESC_SE_Li128ELb0ELb1ELb1ELb0EEENS1_19SingleTileSchedulerILb0ELb1ELb1ELi128EEEEEEEEEvNT_6ParamsE)
        /*00e0*/ 	.word	0x00000000


	//----- nvinfo : EIATTR_MIN_STACK_SIZE
	.align		4
.L_48:
        /*00e4*/ 	.byte	0x04, 0x12
        /*00e6*/ 	.short	(.L_50 - .L_49)
	.align		4
.L_49:
        /*00e8*/ 	.word	index@(_ZN7cutlass13device_kernelIN5flash19enable_sm80_to_sm89INS1_16FlashAttnFwdSm80INS1_25CollectiveMainloopFwdSm80ILi4ELi1ELb0EN4cute5tupleIJNS5_1CILi128EEENS7_ILi48EEENS7_ILi96EEEEEELi96ENS_10bfloat16_tEfNS_4arch4Sm80ELb0ELb0ELb1ELb1ELb1ELb0ELb1ELb1EEENS1_21CollectiveEpilogueFwdINS6_IJS8_SA_S9_EEENS6_IJNS7_ILi1EEESI_SI_EEESC_SE_Li128ELb1ELb1ELb1ELb0EEENS1_36VarlenDynamicPersistentTileSchedulerILi128ELi48ELi128ELi128ELb1ELb1ELb0ELb0ELb1ELb1EEEEEEEEEvNT_6ParamsE)
        /*00ec*/ 	.word	0x00000000


	//----- nvinfo : EIATTR_MIN_STACK_SIZE
	.align		4
.L_50:
        /*00f0*/ 	.byte	0x04, 0x12
        /*00f2*/ 	.short	(.L_52 - .L_51)
	.align		4
.L_51:
        /*00f4*/ 	.word	index@(_ZN7cutlass13device_kernelIN5flash19enable_sm80_to_sm89INS1_16FlashAttnFwdSm80INS1_25CollectiveMainloopFwdSm80ILi4ELi1ELb0EN4cute5tupleIJNS5_1CILi128EEENS7_ILi48EEENS7_ILi96EEEEEELi96ENS_10bfloat16_tEfNS_4arch4Sm80ELb0ELb0ELb1ELb1ELb1ELb1ELb1ELb1EEENS1_21CollectiveEpilogueFwdINS6_IJS8_SA_S9_EEENS6_IJNS7_ILi1EEESI_SI_EEESC_SE_Li128ELb1ELb1ELb1ELb0EEENS1_36VarlenDynamicPersistentTileSchedulerILi128ELi48ELi128ELi128ELb1ELb1ELb0ELb0ELb1ELb1EEEEEEEEEvNT_6ParamsE)
        /*00f8*/ 	.word	0x00000000


	//----- nvinfo : EIATTR_MIN_STACK_SIZE
	.align		4
.L_52:
        /*00fc*/ 	.byte	0x04, 0x12
        /*00fe*/ 	.short	(.L_54 - .L_53)
	.align		4
.L_53:
        /*0100*/ 	.word	index@(_ZN7cutlass13device_kernelIN5flash19enable_sm80_to_sm89INS1_16FlashAttnFwdSm80INS1_25CollectiveMainloopFwdSm80ILi4ELi1ELb0EN4cute5tupleIJNS5_1CILi128EEENS7_ILi48EEENS7_ILi96EEEEEELi96ENS_10bfloat16_tEfNS_4arch4Sm80ELb0ELb1ELb1ELb0ELb1ELb0ELb1ELb1EEENS1_21CollectiveEpilogueFwdINS6_IJS8_SA_S9_EEENS6_IJNS7_ILi1EEESI_SI_EEESC_SE_Li128ELb0ELb1ELb1ELb0EEENS1_19SingleTileSchedulerILb0ELb1ELb1ELi128EEEEEEEEEvNT_6ParamsE)
        /*0104*/ 	.word	0x00000000


	//----- nvinfo : EIATTR_MIN_STACK_SIZE
	.align		4
.L_54:
        /*0108*/ 	.byte	0x04, 0x12
        /*010a*/ 	.short	(.L_56 - .L_55)
	.align		4
.L_55:
        /*010c*/ 	.word	index@(_ZN7cutlass13device_kernelIN5flash19enable_sm80_to_sm89INS1_16FlashAttnFwdSm80INS1_25CollectiveMainloopFwdSm80ILi4ELi1ELb0EN4cute5tupleIJNS5_1CILi128EEENS7_ILi48EEENS7_ILi96EEEEEELi96ENS_10bfloat16_tEfNS_4arch4Sm80ELb0ELb1ELb1ELb1ELb1ELb0ELb1ELb1EEENS1_21CollectiveEpilogueFwdINS6_IJS8_SA_S9_EEENS6_IJNS7_ILi1EEESI_SI_EEESC_SE_Li128ELb1ELb1ELb1ELb0EEENS1_36VarlenDynamicPersistentTileSchedulerILi128ELi48ELi128ELi128ELb1ELb1ELb0ELb1ELb0ELb1EEEEEEEEEvNT_6ParamsE)
        /*0110*/ 	.word	0x00000000


	//----- nvinfo : EIATTR_MIN_STACK_SIZE
	.align		4
.L_56:
        /*0114*/ 	.byte	0x04, 0x12
        /*0116*/ 	.short	(.L_58 - .L_57)
	.align		4
.L_57:
        /*0118*/ 	.word	index@(_ZN7cutlass13device_kernelIN5flash19enable_sm80_to_sm89INS1_16FlashAttnFwdSm80INS1_25CollectiveMainloopFwdSm80ILi4ELi1ELb0EN4cute5tupleIJNS5_1CILi128EEENS7_ILi48EEENS7_ILi96EEEEEELi96ENS_10bfloat16_tEfNS_4arch4Sm80ELb0ELb1ELb1ELb1ELb1ELb1ELb1ELb1EEENS1_21CollectiveEpilogueFwdINS6_IJS8_SA_S9_EEENS6_IJNS7_ILi1EEESI_SI_EEESC_SE_Li128ELb1ELb1ELb1ELb0EEENS1_36VarlenDynamicPersistentTileSchedulerILi128ELi48ELi128ELi128ELb1ELb1ELb0ELb1ELb0ELb1EEEEEEEEEvNT_6ParamsE)
        /*011c*/ 	.word	0x00000000


	//----- nvinfo : EIATTR_MIN_STACK_SIZE
	.align		4
.L_58:
        /*0120*/ 	.byte	0x04, 0x12
        /*0122*/ 	.short	(.L_60 - .L_59)
	.align		4
.L_59:
        /*0124*/ 	.word	index@(_ZN7cutlass13device_kernelIN5flash19enable_sm80_to_sm89INS1_16FlashAttnFwdSm80INS1_25CollectiveMainloopFwdSm80ILi4ELi1ELb0EN4cute5tupleIJNS5_1CILi128EEENS7_ILi64EEENS7_ILi96EEEEEELi96ENS_10bfloat16_tEfNS_4arch4Sm80ELb1ELb0ELb1ELb0ELb1ELb0ELb1ELb1EEENS1_21CollectiveEpilogueFwdINS6_IJS8_SA_S9_EEENS6_IJNS7_ILi1EEESI_SI_EEESC_SE_Li128ELb0ELb1ELb1ELb0EEENS1_30DynamicPersistentTileSchedulerILi128ELi128ELb1ELb1ELb0EEEEEEEEEvNT_6ParamsE)
        /*0128*/ 	.word	0x00000000


	//----- nvinfo : EIATTR_MIN_STACK_SIZE
	.align		4
.L_60:
        /*012c*/ 	.byte	0x04, 0x12
        /*012e*/ 	.short	(.L_62 - .L_61)
	.align		4
.L_61:
        /*0130*/ 	.word	index@(_ZN7cutlass13device_kernelIN5flash19enable_sm80_to_sm89INS1_16FlashAttnFwdSm80INS1_25CollectiveMainloopFwdSm80ILi4ELi1ELb0EN4cute5tupleIJNS5_1CILi128EEENS7_ILi48EEENS7_ILi96EEEEEELi96ENS_10bfloat16_tEfNS_4arch4Sm80ELb1ELb0ELb1ELb1ELb1ELb0ELb1ELb1EEENS1_21CollectiveEpilogueFwdINS6_IJS8_SA_S9_EEENS6_IJNS7_ILi1EEESI_SI_EEESC_SE_Li128ELb1ELb1ELb1ELb0EEENS1_36VarlenDynamicPersistentTileSchedulerILi128ELi48ELi128ELi128ELb1ELb1ELb0ELb1ELb1ELb1EEEEEEEEEvNT_6ParamsE)
        /*0134*/ 	.word	0x00000000


	//----- nvinfo : EIATTR_MIN_STACK_SIZE
	.align		4
.L_62:
        /*0138*/ 	.byte	0x04, 0x12
        /*013a*/ 	.short	(.L_64 - .L_63)
	.align		4
.L_63:
        /*013c*/ 	.word	index@(_ZN7cutlass13device_kernelIN5flash19enable_sm80_to_sm89INS1_16FlashAttnFwdSm80INS1_25CollectiveMainloopFwdSm80ILi4ELi1ELb0EN4cute5tupleIJNS5_1CILi128EEENS7_ILi48EEENS7_ILi96EEEEEELi96ENS_10bfloat16_tEfNS_4arch4Sm80ELb1ELb0ELb1ELb1ELb1ELb1ELb1ELb1EEENS1_21CollectiveEpilogueFwdINS6_IJS8_SA_S9_EEENS6_IJNS7_ILi1EEESI_SI_EEESC_SE_Li128ELb1ELb1ELb1ELb0EEENS1_36VarlenDynamicPersistentTileSchedulerILi128ELi48ELi128ELi128ELb1ELb1ELb0ELb1ELb1ELb1EEEEEEEEEvNT_6ParamsE)
        /*0140*/ 	.word	0x00000000
.L_64:


//--------------------- .nv.compat                --------------------------
	.section	.nv.compat,"",@"SHT_CUDA_COMPAT_INFO"
	.align	4
        /*0000*/ 	.byte	0x02, 0x09, 0x01, 0x00, 0x02, 0x02, 0x01, 0x00, 0x02, 0x05, 0x05, 0x00, 0x03, 0x07, 0x01, 0x01
        /*0010*/ 	.byte	0x02, 0x03, 0x00, 0x00, 0x02, 0x06, 0x01, 0x00, 0x04, 0x0b, 0x08, 0x00, 0x09, 0x00, 0x00, 0x00
        /*0020*/ 	.byte	0x00, 0x00, 0x00, 0x00


//--------------------- .nv.info._ZN7cutlass13device_kernelIN5flash19enable_sm80_to_sm89INS1_16FlashAttnFwdSm80INS1_25CollectiveMainloopFwdSm80ILi4ELi1ELb0EN4cute5tupleIJNS5_1CILi128EEENS7_ILi64EEENS7_ILi96EEEEEELi96ENS_10bfloat16_tEfNS_4arch4Sm80ELb0ELb0ELb1ELb0ELb1ELb0ELb1ELb1EEENS1_21CollectiveEpilogueFwdINS6_IJS8_SA_S9_EEENS6_IJNS7_ILi1EEESI_SI_EEESC_SE_Li128ELb0ELb1ELb1ELb0EEENS1_19SingleTileSchedulerILb0ELb1ELb1ELi128EEEEEEEEEvNT_6ParamsE --------------------------
	.section	.nv.info._ZN7cutlass13device_kernelIN5flash19enable_sm80_to_sm89INS1_16FlashAttnFwdSm80INS1_25CollectiveMainloopFwdSm80ILi4ELi1ELb0EN4cute5tupleIJNS5_1CILi128EEENS7_ILi64EEENS7_ILi96EEEEEELi96ENS_10bfloat16_tEfNS_4arch4Sm80ELb0ELb0ELb1ELb0ELb1ELb0ELb1ELb1EEENS1_21CollectiveEpilogueFwdINS6_IJS8_SA_S9_EEENS6_IJNS7_ILi1EEESI_SI_EEESC_SE_Li128ELb0ELb1ELb1ELb0EEENS1_19SingleTileSchedulerILb0ELb1ELb1ELi128EEEEEEEEEvNT_6ParamsE,"",@"SHT_CUDA_INFO"
	.sectionflags	@""
	.align	4


	//----- nvinfo : EIATTR_CUDA_API_VERSION
	.align		4
        /*0000*/ 	.byte	0x04, 0x37
        /*0002*/ 	.short	(.L_66 - .L_65)
.L_65:
        /*0004*/ 	.word	0x00000082


	//----- nvinfo : EIATTR_KPARAM_INFO
	.align		4
.L_66:
        /*0008*/ 	.byte	0x04, 0x17
        /*000a*/ 	.short	(.L_68 - .L_67)
.L_67:
        /*000c*/ 	.word	0x00000000
        /*0010*/ 	.short	0x0000
        /*0012*/ 	.short	0x0000
        /*0014*/ 	.byte	0x00, 0xf0, 0x61, 0x10


	//----- nvinfo : EIATTR_SPARSE_MMA_MASK
	.align		4
.L_68:
        /*0018*/ 	.byte	0x03, 0x50
        /*001a*/ 	.short	0x0000


	//----- nvinfo : EIATTR_MAXREG_COUNT
	.align		4
        /*001c*/ 	.byte	0x03, 0x1b
        /*001e*/ 	.short	0x00ff


	//----- nvinfo : EIATTR_MERCURY_ISA_VERSION
	.align		4
        /*0020*/ 	.byte	0x03, 0x5f
        /*0022*/ 	.short	0x0101


	//----- nvinfo : EIATTR_VRC_CTA_INIT_COUNT
	.align		4
        /*0024*/ 	.byte	0x02, 0x4a
	.zero		1
	.zero		1


	//----- nvinfo : EIATTR_EXIT_INSTR_OFFSETS
	.align		4
        /*0028*/ 	.byte	0x04, 0x1c
        /*002a*/ 	.short	(.L_70 - .L_69)


	//   ....[0]....
.L_69:
        /*002c*/ 	.word	0x00000010


	//----- nvinfo : EIATTR_MAX_THREADS
	.align		4
.L_70:
        /*0030*/ 	.byte	0x04, 0x05
        /*0032*/ 	.short	(.L_72 - .L_71)
.L_71:
        /*0034*/ 	.word	0x00000080
        /*0038*/ 	.word	0x00000001
        /*003c*/ 	.word	0x00000001


	//----- nvinfo : EIATTR_CBANK_PARAM_SIZE
	.align		4
.L_72:
        /*0040*/ 	.byte	0x03, 0x19
        /*0042*/ 	.short	0x0418


	//----- nvinfo : EIATTR_PARAM_CBANK
	.align		4
        /*0044*/ 	.byte	0x04, 0x0a
        /*0046*/ 	.short	(.L_74 - .L_73)
	.align		4
.L_73:
        /*0048*/ 	.word	index@(.nv.constant0._ZN7cutlass13device_kernelIN5flash19enable_sm80_to_sm89INS1_16FlashAttnFwdSm80INS1_25CollectiveMainloopFwdSm80ILi4ELi1ELb0EN4cute5tupleIJNS5_1CILi128EEENS7_ILi64EEENS7_ILi96EEEEEELi96ENS_10bfloat16_tEfNS_4arch4Sm80ELb0ELb0ELb1ELb0ELb1ELb0ELb1ELb1EEENS1_21CollectiveEpilogueFwdINS6_IJS8_SA_S9_EEENS6_IJNS7_ILi1EEESI_SI_EEESC_SE_Li128ELb0ELb1ELb1ELb0EEENS1_19SingleTileSchedulerILb0ELb1ELb1ELi128EEEEEEEEEvNT_6ParamsE)
        /*004c*/ 	.short	0x0380
        /*004e*/ 	.short	0x0418


	//----- nvinfo : EIATTR_SW_WAR
	.align		4
.L_74:
        /*0050*/ 	.byte	0x04, 0x36
        /*0052*/ 	.short	(.L_76 - .L_75)
.L_75:
        /*0054*/ 	.word	0x00000008
.L_76:


//--------------------- .nv.info._ZN7cutlass13device_kernelIN5flash19enable_sm80_to_sm89INS1_16FlashAttnFwdSm80INS1_25CollectiveMainloopFwdSm80ILi4ELi1ELb0EN4cute5tupleIJNS5_1CILi128EEENS7_ILi48EEENS7_ILi96EEEEEELi96ENS_10bfloat16_tEfNS_4arch4Sm80ELb0ELb0ELb1ELb1ELb1ELb0ELb1ELb1EEENS1_21CollectiveEpilogueFwdINS6_IJS8_SA_S9_EEENS6_IJNS7_ILi1EEESI_SI_EEESC_SE_Li128ELb1ELb1ELb1ELb0EEENS1_36VarlenDynamicPersistentTileSchedulerILi128ELi48ELi128ELi128ELb1ELb1ELb0ELb0ELb1ELb1EEEEEEEEEvNT_6ParamsE --------------------------
	.section	.nv.info._ZN7cutlass13device_kernelIN5flash19enable_sm80_to_sm89INS1_16FlashAttnFwdSm80INS1_25CollectiveMainloopFwdSm80ILi4ELi1ELb0EN4cute5tupleIJNS5_1CILi128EEENS7_ILi48EEENS7_ILi96EEEEEELi96ENS_10bfloat16_tEfNS_4arch4Sm80ELb0ELb0ELb1ELb1ELb1ELb0ELb1ELb1EEENS1_21CollectiveEpilogueFwdINS6_IJS8_SA_S9_EEENS6_IJNS7_ILi1EEESI_SI_EEESC_SE_Li128ELb1ELb1ELb1ELb0EEENS1_36VarlenDynamicPersistentTileSchedulerILi128ELi48ELi128ELi128ELb1ELb1ELb0ELb0ELb1ELb1EEEEEEEEEvNT_6ParamsE,"",@"SHT_CUDA_INFO"
	.sectionflags	@""
	.align	4


	//----- nvinfo : EIATTR_CUDA_API_VERSION
	.align		4
        /*0000*/ 	.byte	0x04, 0x37
        /*0002*/ 	.short	(.L_78 - .L_77)
.L_77:
        /*0004*/ 	.word	0x00000082


	//----- nvinfo : EIATTR_KPARAM_INFO
	.align		4
.L_78:
        /*0008*/ 	.byte	0x04, 0x17
        /*000a*/ 	.short	(.L_80 - .L_79)
.L_79:
        /*000c*/ 	.word	0x00000000
        /*0010*/ 	.short	0x0000
        /*0012*/ 	.short	0x0000
        /*0014*/ 	.byte	0x00, 0xf0, 0xe1, 0x10


	//----- nvinfo : EIATTR_SPARSE_MMA_MASK
	.align		4
.L_80:
        /*0018*/ 	.byte	0x03, 0x50
        /*001a*/ 	.short	0x0000


	//----- nvinfo : EIATTR_MAXREG_COUNT
	.align		4
        /*001c*/ 	.byte	0x03, 0x1b
        /*001e*/ 	.short	0x00ff


	//----- nvinfo : EIATTR_MERCURY_ISA_VERSION
	.align		4
        /*0020*/ 	.byte	0x03, 0x5f
        /*0022*/ 	.short	0x0101


	//----- nvinfo : EIATTR_VRC_CTA_INIT_COUNT
	.align		4
        /*0024*/ 	.byte	0x02, 0x4a
	.zero		1
	.zero		1


	//----- nvinfo : EIATTR_EXIT_INSTR_OFFSETS
	.align		4
        /*0028*/ 	.byte	0x04, 0x1c
        /*002a*/ 	.short	(.L_82 - .L_81)


	//   ....[0]....
.L_81:
        /*002c*/ 	.word	0x00000010


	//----- nvinfo : EIATTR_MAX_THREADS
	.align		4
.L_82:
        /*0030*/ 	.byte	0x04, 0x05
        /*0032*/ 	.short	(.L_84 - .L_83)
.L_83:
        /*0034*/ 	.word	0x00000080
        /*0038*/ 	.word	0x00000001
        /*003c*/ 	.word	0x00000001


	//----- nvinfo : EIATTR_CBANK_PARAM_SIZE
	.align		4
.L_84:
        /*0040*/ 	.byte	0x03, 0x19
        /*0042*/ 	.short	0x0438


	//----- nvinfo : EIATTR_PARAM_CBANK
	.align		4
        /*0044*/ 	.byte	0x04, 0x0a
        /*0046*/ 	.short	(.L_86 - .L_85)
	.align		4
.L_85:
        /*0048*/ 	.word	index@(.nv.constant0._ZN7cutlass13device_kernelIN5flash19enable_sm80_to_sm89INS1_16FlashAttnFwdSm80INS1_25CollectiveMainloopFwdSm80ILi4ELi1ELb0EN4cute5tupleIJNS5_1CILi128EEENS7_ILi48EEENS7_ILi96EEEEEELi96ENS_10bfloat16_tEfNS_4arch4Sm80ELb0ELb0ELb1ELb1ELb1ELb0ELb1ELb1EEENS1_21CollectiveEpilogueFwdINS6_IJS8_SA_S9_EEENS6_IJNS7_ILi1EEESI_SI_EEESC_SE_Li128ELb1ELb1ELb1ELb0EEENS1_36VarlenDynamicPersistentTileSchedulerILi128ELi48ELi128ELi128ELb1ELb1ELb0ELb0ELb1ELb1EEEEEEEEEvNT_6ParamsE)
        /*004c*/ 	.short	0x0380
        /*004e*/ 	.short	0x0438


	//----- nvinfo : EIATTR_SW_WAR
	.align		4
.L_86:
        /*0050*/ 	.byte	0x04, 0x36
        /*0052*/ 	.short	(.L_88 - .L_87)
.L_87:
        /*0054*/ 	.word	0x00000008
.L_88:


//--------------------- .nv.info._ZN7cutlass13device_kernelIN5flash19enable_sm80_to_sm89INS1_16FlashAttnFwdSm80INS1_25CollectiveMainloopFwdSm80ILi4ELi1ELb0EN4cute5tupleIJNS5_1CILi128EEENS7_ILi48EEENS7_ILi96EEEEEELi96ENS_10bfloat16_tEfNS_4arch4Sm80ELb0ELb0ELb1ELb1ELb1ELb1ELb1ELb1EEENS1_21CollectiveEpilogueFwdINS6_IJS8_SA_S9_EEENS6_IJNS7_ILi1EEESI_SI_EEESC_SE_Li128ELb1ELb1ELb1ELb0EEENS1_36VarlenDynamicPersistentTileSchedulerILi128ELi48ELi128ELi128ELb1ELb1ELb0ELb0ELb1ELb1EEEEEEEEEvNT_6ParamsE --------------------------
	.section	.nv.info._ZN7cutlass13device_kernelIN5flash19enable_sm80_to_sm89INS1_16FlashAttnFwdSm80INS1_25CollectiveMainloopFwdSm80ILi4ELi1ELb0EN4cute5tupleIJNS5_1CILi128EEENS7_ILi48EEENS7_ILi96EEEEEELi96ENS_10bfloat16_tEfNS_4arch4Sm80ELb0ELb0ELb1ELb1ELb1ELb1ELb1ELb1EEENS1_21CollectiveEpilogueFwdINS6_IJS8_SA_S9_EEENS6_IJNS7_ILi1EEESI_SI_EEESC_SE_Li128ELb1ELb1ELb1ELb0EEENS1_36VarlenDynamicPersistentTileSchedulerILi128ELi48ELi128ELi128ELb1ELb1ELb0ELb0ELb1ELb1EEEEEEEEEvNT_6ParamsE,"",@"SHT_CUDA_INFO"
	.sectionflags	@""
	.align	4


	//----- nvinfo : EIATTR_CUDA_API_VERSION
	.align		4
        /*0000*/ 	.byte	0x04, 0x37
        /*0002*/ 	.short	(.L_90 - .L_89)
.L_89:
        /*0004*/ 	.word	0x00000082


	//----- nvinfo : EIATTR_KPARAM_INFO
	.align		4
.L_90:
        /*0008*/ 	.byte	0x04, 0x17
        /*000a*/ 	.short	(.L_92 - .L_91)
.L_91:
        /*000c*/ 	.word	0x00000000
        /*0010*/ 	.short	0x0000
        /*0012*/ 	.short	0x0000
        /*0014*/ 	.byte	0x00, 0xf0, 0xe1, 0x10


	//----- nvinfo : EIATTR_SPARSE_MMA_MASK
	.align		4
.L_92:
        /*0018*/ 	.byte	0x03, 0x50
        /*001a*/ 	.short	0x0000


	//----- nvinfo : EIATTR_MAXREG_COUNT
	.align		4
        /*001c*/ 	.byte	0x03, 0x1b
        /*001e*/ 	.short	0x00ff


	//----- nvinfo : EIATTR_MERCURY_ISA_VERSION
	.align		4
        /*0020*/ 	.byte	0x03, 0x5f
        /*0022*/ 	.short	0x0101


	//----- nvinfo : EIATTR_VRC_CTA_INIT_COUNT
	.align		4
        /*0024*/ 	.byte	0x02, 0x4a
	.zero		1
	.zero		1


	//----- nvinfo : EIATTR_EXIT_INSTR_OFFSETS
	.align		4
        /*0028*/ 	.byte	0x04, 0x1c
        /*002a*/ 	.short	(.L_94 - .L_93)


	//   ....[0]....
.L_93:
        /*002c*/ 	.word	0x00000010


	//----- nvinfo : EIATTR_MAX_THREADS
	.align		4
.L_94:
        /*0030*/ 	.byte	0x04, 0x05
        /*0032*/ 	.short	(.L_96 - .L_95)
.L_95:
        /*0034*/ 	.word	0x00000080
        /*0038*/ 	.word	0x00000001
        /*003c*/ 	.word	0x00000001


	//----- nvinfo : EIATTR_CBANK_PARAM_SIZE
	.align		4
.L_96:
        /*0040*/ 	.byte	0x03, 0x19
        /*0042*/ 	.short	0x0438


	//----- nvinfo : EIATTR_PARAM_CBANK
	.align		4
        /*0044*/ 	.byte	0x04, 0x0a
        /*0046*/ 	.short	(.L_98 - .L_97)
	.align		4
.L_97:
        /*0048*/ 	.word	index@(.nv.constant0._ZN7cutlass13device_kernelIN5flash19enable_sm80_to_sm89INS1_16FlashAttnFwdSm80INS1_25CollectiveMainloopFwdSm80ILi4ELi1ELb0EN4cute5tupleIJNS5_1CILi128EEENS7_ILi48EEENS7_ILi96EEEEEELi96ENS_10bfloat16_tEfNS_4arch4Sm80ELb0ELb0ELb1ELb1ELb1ELb1ELb1ELb1EEENS1_21CollectiveEpilogueFwdINS6_IJS8_SA_S9_EEENS6_IJNS7_ILi1EEESI_SI_EEESC_SE_Li128ELb1ELb1ELb1ELb0EEENS1_36VarlenDynamicPersistentTileSchedulerILi128ELi48ELi128ELi128ELb1ELb1ELb0ELb0ELb1ELb1EEEEEEEEEvNT_6ParamsE)
        /*004c*/ 	.short	0x0380
        /*004e*/ 	.short	0x0438


	//----- nvinfo : EIATTR_SW_WAR
	.align		4
.L_98:
        /*0050*/ 	.byte	0x04, 0x36
        /*0052*/ 	.short	(.L_100 - .L_99)
.L_99:
        /*0054*/ 	.word	0x00000008
.L_100:


//--------------------- .nv.info._ZN7cutlass13device_kernelIN5flash19enable_sm80_to_sm89INS1_16FlashAttnFwdSm80INS1_25CollectiveMainloopFwdSm80ILi4ELi1ELb0EN4cute5tupleIJNS5_1CILi128EEENS7_ILi48EEENS7_ILi96EEEEEELi96ENS_10bfloat16_tEfNS_4arch4Sm80ELb0ELb1ELb1ELb0ELb1ELb0ELb1ELb1EEENS1_21CollectiveEpilogueFwdINS6_IJS8_SA_S9_EEENS6_IJNS7_ILi1EEESI_SI_EEESC_SE_Li128ELb0ELb1ELb1ELb0EEENS1_19SingleTileSchedulerILb0ELb1ELb1ELi128EEEEEEEEEvNT_6ParamsE --------------------------
	.section	.nv.info._ZN7cutlass13device_kernelIN5flash19enable_sm80_to_sm89INS1_16FlashAttnFwdSm80INS1_25CollectiveMainloopFwdSm80ILi4ELi1ELb0EN4cute5tupleIJNS5_1CILi128EEENS7_ILi48EEENS7_ILi96EEEEEELi96ENS_10bfloat16_tEfNS_4arch4Sm80ELb0ELb1ELb1ELb0ELb1ELb0ELb1ELb1EEENS1_21CollectiveEpilogueFwdINS6_IJS8_SA_S9_EEENS6_IJNS7_ILi1EEESI_SI_EEESC_SE_Li128ELb0ELb1ELb1ELb0EEENS1_19SingleTileSchedulerILb0ELb1ELb1ELi128EEEEEEEEEvNT_6ParamsE,"",@"SHT_CUDA_INFO"
	.sectionflags	@""
	.align	4


	//----- nvinfo : EIATTR_CUDA_API_VERSION
	.align		4
        /*0000*/ 	.byte	0x04, 0x37
        /*0002*/ 	.short	(.L_102 - .L_101)
.L_101:
        /*0004*/ 	.word	0x00000082


	//----- nvinfo : EIATTR_KPARAM_INFO
	.align		4
.L_102:
        /*0008*/ 	.byte	0x04, 0x17
        /*000a*/ 	.short	(.L_104 - .L_103)
.L_103:
        /*000c*/ 	.word	0x00000000
        /*0010*/ 	.short	0x0000
        /*0012*/ 	.short	0x0000
        /*0014*/ 	.byte	0x00, 0xf0, 0x61, 0x10


	//----- nvinfo : EIATTR_SPARSE_MMA_MASK
	.align		4
.L_104:
        /*0018*/ 	.byte	0x03, 0x50
        /*001a*/ 	.short	0x0000


	//----- nvinfo : EIATTR_MAXREG_COUNT
	.align		4
        /*001c*/ 	.byte	0x03, 0x1b
        /*001e*/ 	.short	0x00ff


	//----- nvinfo : EIATTR_MERCURY_ISA_VERSION
	.align		4
        /*0020*/ 	.byte	0x03, 0x5f
        /*0022*/ 	.short	0x0101


	//----- nvinfo : EIATTR_VRC_CTA_INIT_COUNT
	.align		4
        /*0024*/ 	.byte	0x02, 0x4a
	.zero		1
	.zero		1


	//----- nvinfo : EIATTR_EXIT_INSTR_OFFSETS
	.align		4
        /*0028*/ 	.byte	0x04, 0x1c
        /*002a*/ 	.short	(.L_106 - .L_105)


	//   ....[0]....
.L_105:
        /*002c*/ 	.word	0x00000010


	//----- nvinfo : EIATTR_MAX_THREADS
	.align		4
.L_106:
        /*0030*/ 	.byte	0x04, 0x05
        /*0032*/ 	.short	(.L_108 - .L_107)
.L_107:
        /*0034*/ 	.word	0x00000080
        /*0038*/ 	.word	0x00000001
        /*003c*/ 	.word	0x00000001


	//----- nvinfo : EIATTR_CBANK_PARAM_SIZE
	.align		4
.L_108:
        /*0040*/ 	.byte	0x03, 0x19
        /*0042*/ 	.short	0x0418


	//----- nvinfo : EIATTR_PARAM_CBANK
	.align		4
        /*0044*/ 	.byte	0x04, 0x0a
        /*0046*/ 	.short	(.L_110 - .L_109)
	.align		4
.L_109:
        /*0048*/ 	.word	index@(.nv.constant0._ZN7cutlass13device_kernelIN5flash19enable_sm80_to_sm89INS1_16FlashAttnFwdSm80INS1_25CollectiveMainloopFwdSm80ILi4ELi1ELb0EN4cute5tupleIJNS5_1CILi128EEENS7_ILi48EEENS7_ILi96EEEEEELi96ENS_10bfloat16_tEfNS_4arch4Sm80ELb0ELb1ELb1ELb0ELb1ELb0ELb1ELb1EEENS1_21CollectiveEpilogueFwdINS6_IJS8_SA_S9_EEENS6_IJNS7_ILi1EEESI_SI_EEESC_SE_Li128ELb0ELb1ELb1ELb0EEENS1_19SingleTileSchedulerILb0ELb1ELb1ELi128EEEEEEEEEvNT_6ParamsE)
        /*004c*/ 	.short	0x0380
        /*004e*/ 	.short	0x0418


	//----- nvinfo : EIATTR_SW_WAR
	.align		4
.L_110:
        /*0050*/ 	.byte	0x04, 0x36
        /*0052*/ 	.short	(.L_112 - .L_111)
.L_111:
        /*0054*/ 	.word	0x00000008
.L_112:


//--------------------- .nv.info._ZN7cutlass13device_kernelIN5flash19enable_sm80_to_sm89INS1_16FlashAttnFwdSm80INS1_25CollectiveMainloopFwdSm80ILi4ELi1ELb0EN4cute5tupleIJNS5_1CILi128EEENS7_ILi48EEENS7_ILi96EEEEEELi96ENS_10bfloat16_tEfNS_4arch4Sm80ELb0ELb1ELb1ELb1ELb1ELb0ELb1ELb1EEENS1_21CollectiveEpilogueFwdINS6_IJS8_SA_S9_EEENS6_IJNS7_ILi1EEESI_SI_EEESC_SE_Li128ELb1ELb1ELb1ELb0EEENS1_36VarlenDynamicPersistentTileSchedulerILi128ELi48ELi128ELi128ELb1ELb1ELb0ELb1ELb0ELb1EEEEEEEEEvNT_6ParamsE --------------------------
	.section	.nv.info._ZN7cutlass13device_kernelIN5flash19enable_sm80_to_sm89INS1_16FlashAttnFwdSm80INS1_25CollectiveMainloopFwdSm80ILi4ELi1ELb0EN4cute5tupleIJNS5_1CILi128EEENS7_ILi48EEENS7_ILi96EEEEEELi96ENS_10bfloat16_tEfNS_4arch4Sm80ELb0ELb1ELb1ELb1ELb1ELb0ELb1ELb1EEENS1_21CollectiveEpilogueFwdINS6_IJS8_SA_S9_EEENS6_IJNS7_ILi1EEESI_SI_EEESC_SE_Li128ELb1ELb1ELb1ELb0EEENS1_36VarlenDynamicPersistentTileSchedulerILi128ELi48ELi128ELi128ELb1ELb1ELb0ELb1ELb0ELb1EEEEEEEEEvNT_6ParamsE,"",@"SHT_CUDA_INFO"
	.sectionflags	@""
	.align	4


	//----- nvinfo : EIATTR_CUDA_API_VERSION
	.align		4
        /*0000*/ 	.byte	0x04, 0x37
        /*0002*/ 	.short	(.L_114 - .L_113)
.L_113:
        /*0004*/ 	.word	0x00000082


	//----- nvinfo : EIATTR_KPARAM_INFO
	.align		4
.L_114:
        /*0008*/ 	.byte	0x04, 0x17
        /*000a*/ 	.short	(.L_116 - .L_115)
.L_115:
        /*000c*/ 	.word	0x00000000
        /*0010*/ 	.short	0x0000
        /*0012*/ 	.short	0x0000
        /*0014*/ 	.byte	0x00, 0xf0, 0xe1, 0x10


	//----- nvinfo : EIATTR_SPARSE_MMA_MASK
	.align		4
.L_116:
        /*0018*/ 	.byte	0x03, 0x50
        /*001a*/ 	.short	0x0000


	//----- nvinfo : EIATTR_MAXREG_COUNT
	.align		4
        /*001c*/ 	.byte	0x03, 0x1b
        /*001e*/ 	.short	0x00ff


	//----- nvinfo : EIATTR_MERCURY_ISA_VERSION
	.align		4
        /*0020*/ 	.byte	0x03, 0x5f
        /*0022*/ 	.short	0x0101


	//----- nvinfo : EIATTR_VRC_CTA_INIT_COUNT
	.align		4
        /*0024*/ 	.byte	0x02, 0x4a
	.zero		1
	.zero		1


	//----- nvinfo : EIATTR_EXIT_INSTR_OFFSETS
	.align		4
        /*0028*/ 	.byte	0x04, 0x1c
        /*002a*/ 	.short	(.L_118 - .L_117)


	//   ....[0]....
.L_117:
        /*002c*/ 	.word	0x00000010


	//----- nvinfo : EIATTR_MAX_THREADS
	.align		4
.L_118:
        /*0030*/ 	.byte	0x04, 0x05
        /*0032*/ 	.short	(.L_120 - .L_119)
.L_119:
        /*0034*/ 	.word	0x00000080
        /*0038*/ 	.word	0x00000001
        /*003c*/ 	.word	0x00000001


	//----- nvinfo : EIATTR_CBANK_PARAM_SIZE
	.align		4
.L_120:
        /*0040*/ 	.byte	0x03, 0x19
        /*0042*/ 	.short	0x0438


	//----- nvinfo : EIATTR_PARAM_CBANK
	.align		4
        /*0044*/ 	.byte	0x04, 0x0a
        /*0046*/ 	.short	(.L_122 - .L_121)
	.align		4
.L_121:
        /*0048*/ 	.word	index@(.nv.constant0._ZN7cutlass13device_kernelIN5flash19enable_sm80_to_sm89INS1_16FlashAttnFwdSm80INS1_25CollectiveMainloopFwdSm80ILi4ELi1ELb0EN4cute5tupleIJNS5_1CILi128EEENS7_ILi48EEENS7_ILi96EEEEEELi96ENS_10bfloat16_tEfNS_4arch4Sm80ELb0ELb1ELb1ELb1ELb1ELb0ELb1ELb1EEENS1_21CollectiveEpilogueFwdINS6_IJS8_SA_S9_EEENS6_IJNS7_ILi1EEESI_SI_EEESC_SE_Li128ELb1ELb1ELb1ELb0EEENS1_36VarlenDynamicPersistentTileSchedulerILi128ELi48ELi128ELi128ELb1ELb1ELb0ELb1ELb0ELb1EEEEEEEEEvNT_6ParamsE)
        /*004c*/ 	.short	0x0380
        /*004e*/ 	.short	0x0438


	//----- nvinfo : EIATTR_SW_WAR
	.align		4
.L_122:
        /*0050*/ 	.byte	0x04, 0x36
        /*0052*/ 	.short	(.L_124 - .L_123)
.L_123:
        /*0054*/ 	.word	0x00000008
.L_124:


//--------------------- .nv.info._ZN7cutlass13device_kernelIN5flash19enable_sm80_to_sm89INS1_16FlashAttnFwdSm80INS1_25CollectiveMainloopFwdSm80ILi4ELi1ELb0EN4cute5tupleIJNS5_1CILi128EEENS7_ILi48EEENS7_ILi96EEEEEELi96ENS_10bfloat16_tEfNS_4arch4Sm80ELb0ELb1ELb1ELb1ELb1ELb1ELb1ELb1EEENS1_21CollectiveEpilogueFwdINS6_IJS8_SA_S9_EEENS6_IJNS7_ILi1EEESI_SI_EEESC_SE_Li128ELb1ELb1ELb1ELb0EEENS1_36VarlenDynamicPersistentTileSchedulerILi128ELi48ELi128ELi128ELb1ELb1ELb0ELb1ELb0ELb1EEEEEEEEEvNT_6ParamsE --------------------------
	.section	.nv.info._ZN7cutlass13device_kernelIN5flash19enable_sm80_to_sm89INS1_16FlashAttnFwdSm80INS1_25CollectiveMainloopFwdSm80ILi4ELi1ELb0EN4cute5tupleIJNS5_1CILi128EEENS7_ILi48EEENS7_ILi96EEEEEELi96ENS_10bfloat16_tEfNS_4arch4Sm80ELb0ELb1ELb1ELb1ELb1ELb1ELb1ELb1EEENS1_21CollectiveEpilogueFwdINS6_IJS8_SA_S9_EEENS6_IJNS7_ILi1EEESI_SI_EEESC_SE_Li128ELb1ELb1ELb1ELb0EEENS1_36VarlenDynamicPersistentTileSchedulerILi128ELi48ELi128ELi128ELb1ELb1ELb0ELb1ELb0ELb1EEEEEEEEEvNT_6ParamsE,"",@"SHT_CUDA_INFO"
	.sectionflags	@""
	.align	4


	//----- nvinfo : EIATTR_CUDA_API_VERSION
	.align		4
        /*0000*/ 	.byte	0x04, 0x37
        /*0002*/ 	.short	(.L_126 - .L_125)
.L_125:
        /*0004*/ 	.word	0x00000082


	//----- nvinfo : EIATTR_KPARAM_INFO
	.align		4
.L_126:
        /*0008*/ 	.byte	0x04, 0x17
        /*000a*/ 	.short	(.L_128 - .L_127)
.L_127:
        /*000c*/ 	.word	0x00000000
        /*0010*/ 	.short	0x0000
        /*0012*/ 	.short	0x0000
        /*0014*/ 	.byte	0x00, 0xf0, 0xe1, 0x10


	//----- nvinfo : EIATTR_SPARSE_MMA_MASK
	.align		4
.L_128:
        /*0018*/ 	.byte	0x03, 0x50
        /*001a*/ 	.short	0x0000


	//----- nvinfo : EIATTR_MAXREG_COUNT
	.align		4
        /*001c*/ 	.byte	0x03, 0x1b
        /*001e*/ 	.short	0x00ff


	//----- nvinfo : EIATTR_MERCURY_ISA_VERSION
	.align		4
        /*0020*/ 	.byte	0x03, 0x5f
        /*0022*/ 	.short	0x0101


	//----- nvinfo : EIATTR_VRC_CTA_INIT_COUNT
	.align		4
        /*0024*/ 	.byte	0x02, 0x4a
	.zero		1
	.zero		1


	//----- nvinfo : EIATTR_EXIT_INSTR_OFFSETS
	.align		4
        /*0028*/ 	.byte	0x04, 0x1c
        /*002a*/ 	.short	(.L_130 - .L_129)


	//   ....[0]....
.L_129:
        /*002c*/ 	.word	0x00000010


	//----- nvinfo : EIATTR_MAX_THREADS
	.align		4
.L_130:
        /*0030*/ 	.byte	0x04, 0x05
        /*0032*/ 	.short	(.L_132 - .L_131)
.L_131:
        /*0034*/ 	.word	0x00000080
        /*0038*/ 	.word	0x00000001
        /*003c*/ 	.word	0x00000001


	//----- nvinfo : EIATTR_CBANK_PARAM_SIZE
	.align		4
.L_132:
        /*0040*/ 	.byte	0x03, 0x19
        /*0042*/ 	.short	0x0438


	//----- nvinfo : EIATTR_PARAM_CBANK
	.align		4
        /*0044*/ 	.byte	0x04, 0x0a
        /*0046*/ 	.short	(.L_134 - .L_133)
	.align		4
.L_133:
        /*0048*/ 	.word	index@(.nv.constant0._ZN7cutlass13device_kernelIN5flash19enable_sm80_to_sm89INS1_16FlashAttnFwdSm80INS1_25CollectiveMainloopFwdSm80ILi4ELi1ELb0EN4cute5tupleIJNS5_1CILi128EEENS7_ILi48EEENS7_ILi96EEEEEELi96ENS_10bfloat16_tEfNS_4arch4Sm80ELb0ELb1ELb1ELb1ELb1ELb1ELb1ELb1EEENS1_21CollectiveEpilogueFwdINS6_IJS8_SA_S9_EEENS6_IJNS7_ILi1EEESI_SI_EEESC_SE_Li128ELb1ELb1ELb1ELb0EEENS1_36VarlenDynamicPersistentTileSchedulerILi128ELi48ELi128ELi128ELb1ELb1ELb0ELb1ELb0ELb1EEEEEEEEEvNT_6ParamsE)
        /*004c*/ 	.short	0x0380
        /*004e*/ 	.short	0x0438


	//----- nvinfo : EIATTR_SW_WAR
	.align		4
.L_134:
        /*0050*/ 	.byte	0x04, 0x36
        /*0052*/ 	.short	(.L_136 - .L_135)
.L_135:
        /*0054*/ 	.word	0x00000008
.L_136:


//--------------------- .nv.info._ZN7cutlass13device_kernelIN5flash19enable_sm80_to_sm89INS1_16FlashAttnFwdSm80INS1_25CollectiveMainloopFwdSm80ILi4ELi1ELb0EN4cute5tupleIJNS5_1CILi128EEENS7_ILi64EEENS7_ILi96EEEEEELi96ENS_10bfloat16_tEfNS_4arch4Sm80ELb1ELb0ELb1ELb0ELb1ELb0ELb1ELb1EEENS1_21CollectiveEpilogueFwdINS6_IJS8_SA_S9_EEENS6_IJNS7_ILi1EEESI_SI_EEESC_SE_Li128ELb0ELb1ELb1ELb0EEENS1_30DynamicPersistentTileSchedulerILi128ELi128ELb1ELb1ELb0EEEEEEEEEvNT_6ParamsE --------------------------
	.section	.nv.info._ZN7cutlass13device_kernelIN5flash19enable_sm80_to_sm89INS1_16FlashAttnFwdSm80INS1_25CollectiveMainloopFwdSm80ILi4ELi1ELb0EN4cute5tupleIJNS5_1CILi128EEENS7_ILi64EEENS7_ILi96EEEEEELi96ENS_10bfloat16_tEfNS_4arch4Sm80ELb1ELb0ELb1ELb0ELb1ELb0ELb1ELb1EEENS1_21CollectiveEpilogueFwdINS6_IJS8_SA_S9_EEENS6_IJNS7_ILi1EEESI_SI_EEESC_SE_Li128ELb0ELb1ELb1ELb0EEENS1_30DynamicPersistentTileSchedulerILi128ELi128ELb1ELb1ELb0EEEEEEEEEvNT_6ParamsE,"",@"SHT_CUDA_INFO"
	.sectionflags	@""
	.align	4


	//----- nvinfo : EIATTR_CUDA_API_VERSION
	.align		4
        /*0000*/ 	.byte	0x04, 0x37
        /*0002*/ 	.short	(.L_138 - .L_137)
.L_137:
        /*0004*/ 	.word	0x00000082


	//----- nvinfo : EIATTR_KPARAM_INFO
	.align		4
.L_138:
        /*0008*/ 	.byte	0x04, 0x17
        /*000a*/ 	.short	(.L_140 - .L_139)
.L_139:
        /*000c*/ 	.word	0x00000000
        /*0010*/ 	.short	0x0000
        /*0012*/ 	.short	0x0000
        /*0014*/ 	.byte	0x00, 0xf0, 0xa1, 0x10


	//----- nvinfo : EIATTR_SPARSE_MMA_MASK
	.align		4
.L_140:
        /*0018*/ 	.byte	0x03, 0x50
        /*001a*/ 	.short	0x0000


	//----- nvinfo : EIATTR_MAXREG_COUNT
	.align		4
        /*001c*/ 	.byte	0x03, 0x1b
        /*001e*/ 	.short	0x00ff


	//----- nvinfo : EIATTR_MERCURY_ISA_VERSION
	.align		4
        /*0020*/ 	.byte	0x03, 0x5f
        /*0022*/ 	.short	0x0101


	//----- nvinfo : EIATTR_VRC_CTA_INIT_COUNT
	.align		4
        /*0024*/ 	.byte	0x02, 0x4a
	.zero		1
	.zero		1


	//----- nvinfo : EIATTR_EXIT_INSTR_OFFSETS
	.align		4
        /*0028*/ 	.byte	0x04, 0x1c
        /*002a*/ 	.short	(.L_142 - .L_141)


	//   ....[0]....
.L_141:
        /*002c*/ 	.word	0x00000010


	//----- nvinfo : EIATTR_MAX_THREADS
	.align		4
.L_142:
        /*0030*/ 	.byte	0x04, 0x05
        /*0032*/ 	.short	(.L_144 - .L_143)
.L_143:
        /*0034*/ 	.word	0x00000080
        /*0038*/ 	.word	0x00000001
        /*003c*/ 	.word	0x00000001


	//----- nvinfo : EIATTR_CBANK_PARAM_SIZE
	.align		4
.L_144:
        /*0040*/ 	.byte	0x03, 0x19
        /*0042*/ 	.short	0x0428


	//----- nvinfo : EIATTR_PARAM_CBANK
	.align		4
        /*0044*/ 	.byte	0x04, 0x0a
        /*0046*/ 	.short	(.L_146 - .L_145)
	.align		4
.L_145:
        /*0048*/ 	.word	index@(.nv.constant0._ZN7cutlass13device_kernelIN5flash19enable_sm80_to_sm89INS1_16FlashAttnFwdSm80INS1_25CollectiveMainloopFwdSm80ILi4ELi1ELb0EN4cute5tupleIJNS5_1CILi128EEENS7_ILi64EEENS7_ILi96EEEEEELi96ENS_10bfloat16_tEfNS_4arch4Sm80ELb1ELb0ELb1ELb0ELb1ELb0ELb1ELb1EEENS1_21CollectiveEpilogueFwdINS6_IJS8_SA_S9_EEENS6_IJNS7_ILi1EEESI_SI_EEESC_SE_Li128ELb0ELb1ELb1ELb0EEENS1_30DynamicPersistentTileSchedulerILi128ELi128ELb1ELb1ELb0EEEEEEEEEvNT_6ParamsE)
        /*004c*/ 	.short	0x0380
        /*004e*/ 	.short	0x0428


	//----- nvinfo : EIATTR_SW_WAR
	.align		4
.L_146:
        /*0050*/ 	.byte	0x04, 0x36
        /*0052*/ 	.short	(.L_148 - .L_147)
.L_147:
        /*0054*/ 	.word	0x00000008
.L_148:


//--------------------- .nv.info._ZN7cutlass13device_kernelIN5flash19enable_sm80_to_sm89INS1_16FlashAttnFwdSm80INS1_25CollectiveMainloopFwdSm80ILi4ELi1ELb0EN4cute5tupleIJNS5_1CILi128EEENS7_ILi48EEENS7_ILi96EEEEEELi96ENS_10bfloat16_tEfNS_4arch4Sm80ELb1ELb0ELb1ELb1ELb1ELb0ELb1ELb1EEENS1_21CollectiveEpilogueFwdINS6_IJS8_SA_S9_EEENS6_IJNS7_ILi1EEESI_SI_EEESC_SE_Li128ELb1ELb1ELb1ELb0EEENS1_36VarlenDynamicPersistentTileSchedulerILi128ELi48ELi128ELi128ELb1ELb1ELb0ELb1ELb1ELb1EEEEEEEEEvNT_6ParamsE --------------------------
	.section	.nv.info._ZN7cutlass13device_kernelIN5flash19enable_sm80_to_sm89INS1_16FlashAttnFwdSm80INS1_25CollectiveMainloopFwdSm80ILi4ELi1ELb0EN4cute5tupleIJNS5_1CILi128EEENS7_ILi48EEENS7_ILi96EEEEEELi96ENS_10bfloat16_tEfNS_4arch4Sm80ELb1ELb0ELb1ELb1ELb1ELb0ELb1ELb1EEENS1_21CollectiveEpilogueFwdINS6_IJS8_SA_S9_EEENS6_IJNS7_ILi1EEESI_SI_EEESC_SE_Li128ELb1ELb1ELb1ELb0EEENS1_36VarlenDynamicPersistentTileSchedulerILi128ELi48ELi128ELi128ELb1ELb1ELb0ELb1ELb1ELb1EEEEEEEEEvNT_6ParamsE,"",@"SHT_CUDA_INFO"
	.sectionflags	@""
	.align	4


	//----- nvinfo : EIATTR_CUDA_API_VERSION
	.align		4
        /*0000*/ 	.byte	0x04, 0x37
        /*0002*/ 	.short	(.L_150 - .L_149)
.L_149:
        /*0004*/ 	.word	0x00000082


	//----- nvinfo : EIATTR_KPARAM_INFO
	.align		4
.L_150:
        /*0008*/ 	.byte	0x04, 0x17
        /*000a*/ 	.short	(.L_152 - .L_151)
.L_151:
        /*000c*/ 	.word	0x00000000
        /*0010*/ 	.short	0x0000
        /*0012*/ 	.short	0x0000
        /*0014*/ 	.byte	0x00, 0xf0, 0xe1, 0x10


	//----- nvinfo : EIATTR_SPARSE_MMA_MASK
	.align		4
.L_152:
        /*0018*/ 	.byte	0x03, 0x50
        /*001a*/ 	.short	0x0000


	//----- nvinfo : EIATTR_MAXREG_COUNT
	.align		4
        /*001c*/ 	.byte	0x03, 0x1b
        /*001e*/ 	.short	0x00ff


	//----- nvinfo : EIATTR_MERCURY_ISA_VERSION
	.align		4
        /*0020*/ 	.byte	0x03, 0x5f
        /*0022*/ 	.short	0x0101


	//----- nvinfo : EIATTR_VRC_CTA_INIT_COUNT
	.align		4
        /*0024*/ 	.byte	0x02, 0x4a
	.zero		1
	.zero		1


	//----- nvinfo : EIATTR_EXIT_INSTR_OFFSETS
	.align		4
        /*0028*/ 	.byte	0x04, 0x1c
        /*002a*/ 	.short	(.L_154 - .L_153)


	//   ....[0]....
.L_153:
        /*002c*/ 	.word	0x00000010


	//----- nvinfo : EIATTR_MAX_THREADS
	.align		4
.L_154:
        /*0030*/ 	.byte	0x04, 0x05
        /*0032*/ 	.short	(.L_156 - .L_155)
.L_155:
        /*0034*/ 	.word	0x00000080
        /*0038*/ 	.word	0x00000001
        /*003c*/ 	.word	0x00000001


	//----- nvinfo : EIATTR_CBANK_PARAM_SIZE
	.align		4
.L_156:
        /*0040*/ 	.byte	0x03, 0x19
        /*0042*/ 	.short	0x0438


	//----- nvinfo : EIATTR_PARAM_CBANK
	.align		4
        /*0044*/ 	.byte	0x04, 0x0a
        /*0046*/ 	.short	(.L_158 - .L_157)
	.align		4
.L_157:
        /*0048*/ 	.word	index@(.nv.constant0._ZN7cutlass13device_kernelIN5flash19enable_sm80_to_sm89INS1_16FlashAttnFwdSm80INS1_25CollectiveMainloopFwdSm80ILi4ELi1ELb0EN4cute5tupleIJNS5_1CILi128EEENS7_ILi48EEENS7_ILi96EEEEEELi96ENS_10bfloat16_tEfNS_4arch4Sm80ELb1ELb0ELb1ELb1ELb1ELb0ELb1ELb1EEENS1_21CollectiveEpilogueFwdINS6_IJS8_SA_S9_EEENS6_IJNS7_ILi1EEESI_SI_EEESC_SE_Li128ELb1ELb1ELb1ELb0EEENS1_36VarlenDynamicPersistentTileSchedulerILi128ELi48ELi128ELi128ELb1ELb1ELb0ELb1ELb1ELb1EEEEEEEEEvNT_6ParamsE)
        /*004c*/ 	.short	0x0380
        /*004e*/ 	.short	0x0438


	//----- nvinfo : EIATTR_SW_WAR
	.align		4
.L_158:
        /*0050*/ 	.byte	0x04, 0x36
        /*0052*/ 	.short	(.L_160 - .L_159)
.L_159:
        /*0054*/ 	.word	0x00000008
.L_160:


//--------------------- .nv.info._ZN7cutlass13device_kernelIN5flash19enable_sm80_to_sm89INS1_16FlashAttnFwdSm80INS1_25CollectiveMainloopFwdSm80ILi4ELi1ELb0EN4cute5tupleIJNS5_1CILi128EEENS7_ILi48EEENS7_ILi96EEEEEELi96ENS_10bfloat16_tEfNS_4arch4Sm80ELb1ELb0ELb1ELb1ELb1ELb1ELb1ELb1EEENS1_21CollectiveEpilogueFwdINS6_IJS8_SA_S9_EEENS6_IJNS7_ILi1EEESI_SI_EEESC_SE_Li128ELb1ELb1ELb1ELb0EEENS1_36VarlenDynamicPersistentTileSchedulerILi128ELi48ELi128ELi128ELb1ELb1ELb0ELb1ELb1ELb1EEEEEEEEEvNT_6ParamsE --------------------------
	.section	.nv.info._ZN7cutlass13device_kernelIN5flash19enable_sm80_to_sm89INS1_16FlashAttnFwdSm80INS1_25CollectiveMainloopFwdSm80ILi4ELi1ELb0EN4cute5tupleIJNS5_1CILi128EEENS7_ILi48EEENS7_ILi96EEEEEELi96ENS_10bfloat16_tEfNS_4arch4Sm80ELb1ELb0ELb1ELb1ELb1ELb1ELb1ELb1EEENS1_21CollectiveEpilogueFwdINS6_IJS8_SA_S9_EEENS6_IJNS7_ILi1EEESI_SI_EEESC_SE_Li128ELb1ELb1ELb1ELb0EEENS1_36VarlenDynamicPersistentTileSchedulerILi128ELi48ELi128ELi128ELb1ELb1ELb0ELb1ELb1ELb1EEEEEEEEEvNT_6ParamsE,"",@"SHT_CUDA_INFO"
	.sectionflags	@""
	.align	4


	//----- nvinfo : EIATTR_CUDA_API_VERSION
	.align		4
        /*0000*/ 	.byte	0x04, 0x37
        /*0002*/ 	.short	(.L_162 - .L_161)
.L_161:
        /*0004*/ 	.word	0x00000082


	//----- nvinfo : EIATTR_KPARAM_INFO
	.align		4
.L_162:
        /*0008*/ 	.byte	0x04, 0x17
        /*000a*/ 	.short	(.L_164 - .L_163)
.L_163:
        /*000c*/ 	.word	0x00000000
        /*0010*/ 	.short	0x0000
        /*0012*/ 	.short	0x0000
        /*0014*/ 	.byte	0x00, 0xf0, 0xe1, 0x10


	//----- nvinfo : EIATTR_SPARSE_MMA_MASK
	.align		4
.L_164:
        /*0018*/ 	.byte	0x03, 0x50
        /*001a*/ 	.short	0x0000


	//----- nvinfo : EIATTR_MAXREG_COUNT
	.align		4
        /*001c*/ 	.byte	0x03, 0x1b
        /*001e*/ 	.short	0x00ff


	//----- nvinfo : EIATTR_MERCURY_ISA_VERSION
	.align		4
        /*0020*/ 	.byte	0x03, 0x5f
        /*0022*/ 	.short	0x0101


	//----- nvinfo : EIATTR_VRC_CTA_INIT_COUNT
	.align		4
        /*0024*/ 	.byte	0x02, 0x4a
	.zero		1
	.zero		1


	//----- nvinfo : EIATTR_EXIT_INSTR_OFFSETS
	.align		4
        /*0028*/ 	.byte	0x04, 0x1c
        /*002a*/ 	.short	(.L_166 - .L_165)


	//   ....[0]....
.L_165:
        /*002c*/ 	.word	0x00000010


	//----- nvinfo : EIATTR_MAX_THREADS
	.align		4
.L_166:
        /*0030*/ 	.byte	0x04, 0x05
        /*0032*/ 	.short	(.L_168 - .L_167)
.L_167:
        /*0034*/ 	.word	0x00000080
        /*0038*/ 	.word	0x00000001
        /*003c*/ 	.word	0x00000001


	//----- nvinfo : EIATTR_CBANK_PARAM_SIZE
	.align		4
.L_168:
        /*0040*/ 	.byte	0x03, 0x19
        /*0042*/ 	.short	0x0438


	//----- nvinfo : EIATTR_PARAM_CBANK
	.align		4
        /*0044*/ 	.byte	0x04, 0x0a
        /*0046*/ 	.short	(.L_170 - .L_169)
	.align		4
.L_169:
        /*0048*/ 	.word	index@(.nv.constant0._ZN7cutlass13device_kernelIN5flash19enable_sm80_to_sm89INS1_16FlashAttnFwdSm80INS1_25CollectiveMainloopFwdSm80ILi4ELi1ELb0EN4cute5tupleIJNS5_1CILi128EEENS7_ILi48EEENS7_ILi96EEEEEELi96ENS_10bfloat16_tEfNS_4arch4Sm80ELb1ELb0ELb1ELb1ELb1ELb1ELb1ELb1EEENS1_21CollectiveEpilogueFwdINS6_IJS8_SA_S9_EEENS6_IJNS7_ILi1EEESI_SI_EEESC_SE_Li128ELb1ELb1ELb1ELb0EEENS1_36VarlenDynamicPersistentTileSchedulerILi128ELi48ELi128ELi128ELb1ELb1ELb0ELb1ELb1ELb1EEEEEEEEEvNT_6ParamsE)
        /*004c*/ 	.short	0x0380
        /*004e*/ 	.short	0x0438


	//----- nvinfo : EIATTR_SW_WAR
	.align		4
.L_170:
        /*0050*/ 	.byte	0x04, 0x36
        /*0052*/ 	.short	(.L_172 - .L_171)
.L_171:
        /*0054*/ 	.word	0x00000008
.L_172:


//--------------------- .nv.callgraph             --------------------------
	.section	.nv.callgraph,"",@"SHT_CUDA_CALLGRAPH"
	.align	4
	.sectionentsize	8
	.align		4
        /*0000*/ 	.word	0x00000000
	.align		4
        /*0004*/ 	.word	0xffffffff
	.align		4
        /*0008*/ 	.word	0x00000000
	.align		4
        /*000c*/ 	.word	0xfffffffe
	.align		4
        /*0010*/ 	.word	0x00000000
	.align		4
        /*0014*/ 	.word	0xfffffffd
	.align		4
        /*0018*/ 	.word	0x00000000
	.align		4
        /*001c*/ 	.word	0xfffffffc


//--------------------- .nv.constant4             --------------------------
	.section	.nv.constant4,"a",@progbits
	.align	8
	.align		8
.nv.constant4:
        /*0000*/ 	.dword	_ZN85_INTERNAL_0e2e1368_49_flash_fwd_hdim96_bf16_paged_split_softcap_sm80_cu_49158569_35894cuda3std3__45__cpo5beginE
	.align		8
        /*0008*/ 	.dword	_ZN85_INTERNAL_0e2e1368_49_flash_fwd_hdim96_bf16_paged_split_softcap_sm80_cu_49158569_35894cuda3std3__45__cpo3endE
	.align		8
        /*0010*/ 	.dword	_ZN85_INTERNAL_0e2e1368_49_flash_fwd_hdim96_bf16_paged_split_softcap_sm80_cu_49158569_35894cuda3std3__45__cpo6cbeginE
	.align		8
        /*0018*/ 	.dword	_ZN85_INTERNAL_0e2e1368_49_flash_fwd_hdim96_bf16_paged_split_softcap_sm80_cu_49158569_35894cuda3std3__45__cpo4cendE
	.align		8
        /*0020*/ 	.dword	_ZN85_INTERNAL_0e2e1368_49_flash_fwd_hdim96_bf16_paged_split_softcap_sm80_cu_49158569_35894cuda3std3__487_GLOBAL__N__0e2e1368_49_flash_fwd_hdim96_bf16_paged_split_softcap_sm80_cu_49158569_35896ignoreE
	.align		8
        /*0028*/ 	.dword	_ZN85_INTERNAL_0e2e1368_49_flash_fwd_hdim96_bf16_paged_split_softcap_sm80_cu_49158569_35894cuda3std3__419piecewise_constructE
	.align		8
        /*0030*/ 	.dword	_ZN85_INTERNAL_0e2e1368_49_flash_fwd_hdim96_bf16_paged_split_softcap_sm80_cu_49158569_35894cuda3std3__48in_placeE
	.align		8
        /*0038*/ 	.dword	_ZN85_INTERNAL_0e2e1368_49_flash_fwd_hdim96_bf16_paged_split_softcap_sm80_cu_49158569_35894cuda3std6ranges3__45__cpo4swapE
	.align		8
        /*0040*/ 	.dword	_ZN85_INTERNAL_0e2e1368_49_flash_fwd_hdim96_bf16_paged_split_softcap_sm80_cu_49158569_35894cuda3std6ranges3__45__cpo9iter_moveE
	.align		8
        /*0048*/ 	.dword	_ZN85_INTERNAL_0e2e1368_49_flash_fwd_hdim96_bf16_paged_split_softcap_sm80_cu_49158569_35894cute7productE
	.align		8
        /*0050*/ 	.dword	_ZN85_INTERNAL_0e2e1368_49_flash_fwd_hdim96_bf16_paged_split_softcap_sm80_cu_49158569_35894cute1_E


//--------------------- .text._ZN7cutlass13device_kernelIN5flash19enable_sm80_to_sm89INS1_16FlashAttnFwdSm80INS1_25CollectiveMainloopFwdSm80ILi4ELi1ELb0EN4cute5tupleIJNS5_1CILi128EEENS7_ILi64EEENS7_ILi96EEEEEELi96ENS_10bfloat16_tEfNS_4arch4Sm80ELb0ELb0ELb1ELb0ELb1ELb0ELb1ELb1EEENS1_21CollectiveEpilogueFwdINS6_IJS8_SA_S9_EEENS6_IJNS7_ILi1EEESI_SI_EEESC_SE_Li128ELb0ELb1ELb1ELb0EEENS1_19SingleTileSchedulerILb0ELb1ELb1ELi128EEEEEEEEEvNT_6ParamsE --------------------------
	.section	.text._ZN7cutlass13device_kernelIN5flash19enable_sm80_to_sm89INS1_16FlashAttnFwdSm80INS1_25CollectiveMainloopFwdSm80ILi4ELi1ELb0EN4cute5tupleIJNS5_1CILi128EEENS7_ILi64EEENS7_ILi96EEEEEELi96ENS_10bfloat16_tEfNS_4arch4Sm80ELb0ELb0ELb1ELb0ELb1ELb0ELb1ELb1EEENS1_21CollectiveEpilogueFwdINS6_IJS8_SA_S9_EEENS6_IJNS7_ILi1EEESI_SI_EEESC_SE_Li128ELb0ELb1ELb1ELb0EEENS1_19SingleTileSchedulerILb0ELb1ELb1ELi128EEEEEEEEEvNT_6ParamsE,"ax",@progbits
	.align	128
.text._ZN7cutlass13device_kernelIN5flash19enable_sm80_to_sm89INS1_16FlashAttnFwdSm80INS1_25CollectiveMainloopFwdSm80ILi4ELi1ELb0EN4cute5tupleIJNS5_1CILi128EEENS7_ILi64EEENS7_ILi96EEEEEELi96ENS_10bfloat16_tEfNS_4arch4Sm80ELb0ELb0ELb1ELb0ELb1ELb0ELb1ELb1EEENS1_21CollectiveEpilogueFwdINS6_IJS8_SA_S9_EEENS6_IJNS7_ILi1EEESI_SI_EEESC_SE_Li128ELb0ELb1ELb1ELb0EEENS1_19SingleTileSchedulerILb0ELb1ELb1ELi128EEEEEEEEEvNT_6ParamsE:
        .type           _ZN7cutlass13device_kernelIN5flash19enable_sm80_to_sm89INS1_16FlashAttnFwdSm80INS1_25CollectiveMainloopFwdSm80ILi4ELi1ELb0EN4cute5tupleIJNS5_1CILi128EEENS7_ILi64EEENS7_ILi96EEEEEELi96ENS_10bfloat16_tEfNS_4arch4Sm80ELb0ELb0ELb1ELb0ELb1ELb0ELb1ELb1EEENS1_21CollectiveEpilogueFwdINS6_IJS8_SA_S9_EEENS6_IJNS7_ILi1EEESI_SI_EEESC_SE_Li128ELb0ELb1ELb1ELb0EEENS1_19SingleTileSchedulerILb0ELb1ELb1ELi128EEEEEEEEEvNT_6ParamsE,@function
        .size           _ZN7cutlass13device_kernelIN5flash19enable_sm80_to_sm89INS1_16FlashAttnFwdSm80INS1_25CollectiveMainloopFwdSm80ILi4ELi1ELb0EN4cute5tupleIJNS5_1CILi128EEENS7_ILi64EEENS7_ILi96EEEEEELi96ENS_10bfloat16_tEfNS_4arch4Sm80ELb0ELb0ELb1ELb0ELb1ELb0ELb1ELb1EEENS1_21CollectiveEpilogueFwdINS6_IJS8_SA_S9_EEENS6_IJNS7_ILi1EEESI_SI_EEESC_SE_Li128ELb0ELb1ELb1ELb0EEENS1_19SingleTileSchedulerILb0ELb1ELb1ELi128EEEEEEEEEvNT_6ParamsE,(.L_x_9 - _ZN7cutlass13device_kernelIN5flash19enable_sm80_to_sm89INS1_16FlashAttnFwdSm80INS1_25CollectiveMainloopFwdSm80ILi4ELi1ELb0EN4cute5tupleIJNS5_1CILi128EEENS7_ILi64EEENS7_ILi96EEEEEELi96ENS_10bfloat16_tEfNS_4arch4Sm80ELb0ELb0ELb1ELb0ELb1ELb0ELb1ELb1EEENS1_21CollectiveEpilogueFwdINS6_IJS8_SA_S9_EEENS6_IJNS7_ILi1EEESI_SI_EEESC_SE_Li128ELb0ELb1ELb1ELb0EEENS1_19SingleTileSchedulerILb0ELb1ELb1ELi128EEEEEEEEEvNT_6ParamsE)
        .other          _ZN7cutlass13device_kernelIN5flash19enable_sm80_to_sm89INS1_16FlashAttnFwdSm80INS1_25CollectiveMainloopFwdSm80ILi4ELi1ELb0EN4cute5tupleIJNS5_1CILi128EEENS7_ILi64EEENS7_ILi96EEEEEELi96ENS_10bfloat16_tEfNS_4arch4Sm80ELb0ELb0ELb1ELb0ELb1ELb0ELb1ELb1EEENS1_21CollectiveEpilogueFwdINS6_IJS8_SA_S9_EEENS6_IJNS7_ILi1EEESI_SI_EEESC_SE_Li128ELb0ELb1ELb1ELb0EEENS1_19SingleTileSchedulerILb0ELb1ELb1ELi128EEEEEEEEEvNT_6ParamsE,@"STO_CUDA_ENTRY STV_DEFAULT"
_ZN7cutlass13device_kernelIN5flash19enable_sm80_to_sm89INS1_16FlashAttnFwdSm80INS1_25CollectiveMainloopFwdSm80ILi4ELi1ELb0EN4cute5tupleIJNS5_1CILi128EEENS7_ILi64EEENS7_ILi96EEEEEELi96ENS_10bfloat16_tEfNS_4arch4Sm80ELb0ELb0ELb1ELb0ELb1ELb0ELb1ELb1EEENS1_21CollectiveEpilogueFwdINS6_IJS8_SA_S9_EEENS6_IJNS7_ILi1EEESI_SI_EEESC_SE_Li128ELb0ELb1ELb1ELb0EEENS1_19SingleTileSchedulerILb0ELb1ELb1ELi128EEEEEEEEEvNT_6ParamsE:
[----:B------:R-:W-:Y:S01]  /*0000*/  LDC R1, c[0x0][0x37c] ;  /* 0x0000df00ff017b82 */ /* 0x000fe20000000800 */
[----:B------:R-:W-:Y:S05]  /*0010*/  EXIT ;  /* 0x000000000000794d */ /* 0x000fea0003800000 */
.L_x_0:
[----:B------:R-:W-:-:S00]  /*0020*/  BRA `(.L_x_0) ;  /* 0xfffffffc00fc7947 */ /* 0x000fc0000383ffff */
[----:B------:R-:W-:-:S00]  /*0030*/  NOP ;  /* 0x0000000000007918 */ /* 0x000fc00000000000 */
        /* <DEDUP_REMOVED lines=12> */
.L_x_9:


//--------------------- .text._ZN7cutlass13device_kernelIN5flash19enable_sm80_to_sm89INS1_16FlashAttnFwdSm80INS1_25CollectiveMainloopFwdSm80ILi4ELi1ELb0EN4cute5tupleIJNS5_1CILi128EEENS7_ILi48EEENS7_ILi96EEEEEELi96ENS_10bfloat16_tEfNS_4arch4Sm80ELb0ELb0ELb1ELb1ELb1ELb0ELb1ELb1EEENS1_21CollectiveEpilogueFwdINS6_IJS8_SA_S9_EEENS6_IJNS7_ILi1EEESI_SI_EEESC_SE_Li128ELb1ELb1ELb1ELb0EEENS1_36VarlenDynamicPersistentTileSchedulerILi128ELi48ELi128ELi128ELb1ELb1ELb0ELb0ELb1ELb1EEEEEEEEEvNT_6ParamsE --------------------------
	.section	.text._ZN7cutlass13device_kernelIN5flash19enable_sm80_to_sm89INS1_16FlashAttnFwdSm80INS1_25CollectiveMainloopFwdSm80ILi4ELi1ELb0EN4cute5tupleIJNS5_1CILi128EEENS7_ILi48EEENS7_ILi96EEEEEELi96ENS_10bfloat16_tEfNS_4arch4Sm80ELb0ELb0ELb1ELb1ELb1ELb0ELb1ELb1EEENS1_21CollectiveEpilogueFwdINS6_IJS8_SA_S9_EEENS6_IJNS7_ILi1EEESI_SI_EEESC_SE_Li128ELb1ELb1ELb1ELb0EEENS1_36VarlenDynamicPersistentTileSchedulerILi128ELi48ELi128ELi128ELb1ELb1ELb0ELb0ELb1ELb1EEEEEEEEEvNT_6ParamsE,"ax",@progbits
	.align	128
.text._ZN7cutlass13device_kernelIN5flash19enable_sm80_to_sm89INS1_16FlashAttnFwdSm80INS1_25CollectiveMainloopFwdSm80ILi4ELi1ELb0EN4cute5tupleIJNS5_1CILi128EEENS7_ILi48EEENS7_ILi96EEEEEELi96ENS_10bfloat16_tEfNS_4arch4Sm80ELb0ELb0ELb1ELb1ELb1ELb0ELb1ELb1EEENS1_21CollectiveEpilogueFwdINS6_IJS8_SA_S9_EEENS6_IJNS7_ILi1EEESI_SI_EEESC_SE_Li128ELb1ELb1ELb1ELb0EEENS1_36VarlenDynamicPersistentTileSchedulerILi128ELi48ELi128ELi128ELb1ELb1ELb0ELb0ELb1ELb1EEEEEEEEEvNT_6ParamsE:
        .type           _ZN7cutlass13device_kernelIN5flash19enable_sm80_to_sm89INS1_16FlashAttnFwdSm80INS1_25CollectiveMainloopFwdSm80ILi4ELi1ELb0EN4cute5tupleIJNS5_1CILi128EEENS7_ILi48EEENS7_ILi96EEEEEELi96ENS_10bfloat16_tEfNS_4arch4Sm80ELb0ELb0ELb1ELb1ELb1ELb0ELb1ELb1EEENS1_21CollectiveEpilogueFwdINS6_IJS8_SA_S9_EEENS6_IJNS7_ILi1EEESI_SI_EEESC_SE_Li128ELb1ELb1ELb1ELb0EEENS1_36VarlenDynamicPersistentTileSchedulerILi128ELi48ELi128ELi128ELb1ELb1ELb0ELb0ELb1ELb1EEEEEEEEEvNT_6ParamsE,@function
        .size           _ZN7cutlass13device_kernelIN5flash19enable_sm80_to_sm89INS1_16FlashAttnFwdSm80INS1_25CollectiveMainloopFwdSm80ILi4ELi1ELb0EN4cute5tupleIJNS5_1CILi128EEENS7_ILi48EEENS7_ILi96EEEEEELi96ENS_10bfloat16_tEfNS_4arch4Sm80ELb0ELb0ELb1ELb1ELb1ELb0ELb1ELb1EEENS1_21CollectiveEpilogueFwdINS6_IJS8_SA_S9_EEENS6_IJNS7_ILi1EEESI_SI_EEESC_SE_Li128ELb1ELb1ELb1ELb0EEENS1_36VarlenDynamicPersistentTileSchedulerILi128ELi48ELi128ELi128ELb1ELb1ELb0ELb0ELb1ELb1EEEEEEEEEvNT_6ParamsE,(.L_x_10 - _ZN7cutlass13device_kernelIN5flash19enable_sm80_to_sm89INS1_16FlashAttnFwdSm80INS1_25CollectiveMainloopFwdSm80ILi4ELi1ELb0EN4cute5tupleIJNS5_1CILi128EEENS7_ILi48EEENS7_ILi96EEEEEELi96ENS_10bfloat16_tEfNS_4arch4Sm80ELb0ELb0ELb1ELb1ELb1ELb0ELb1ELb1EEENS1_21CollectiveEpilogueFwdINS6_IJS8_SA_S9_EEENS6_IJNS7_ILi1EEESI_SI_EEESC_SE_Li128ELb1ELb1ELb1ELb0EEENS1_36VarlenDynamicPersistentTileSchedulerILi128ELi48ELi128ELi128ELb1ELb1ELb0ELb0ELb1ELb1EEEEEEEEEvNT_6ParamsE)
        .other          _ZN7cutlass13device_kernelIN5flash19enable_sm80_to_sm89INS1_16FlashAttnFwdSm80INS1_25CollectiveMainloopFwdSm80ILi4ELi1ELb0EN4cute5tupleIJNS5_1CILi128EEENS7_ILi48EEENS7_ILi96EEEEEELi96ENS_10bfloat16_tEfNS_4arch4Sm80ELb0ELb0ELb1ELb1ELb1ELb0ELb1ELb1EEENS1_21CollectiveEpilogueFwdINS6_IJS8_SA_S9_EEENS6_IJNS7_ILi1EEESI_SI_EEESC_SE_Li128ELb1ELb1ELb1ELb0EEENS1_36VarlenDynamicPersistentTileSchedulerILi128ELi48ELi128ELi128ELb1ELb1ELb0ELb0ELb1ELb1EEEEEEEEEvNT_6ParamsE,@"STO_CUDA_ENTRY STV_DEFAULT"
_ZN7cutlass13device_kernelIN5flash19enable_sm80_to_sm89INS1_16FlashAttnFwdSm80INS1_25CollectiveMainloopFwdSm80ILi4ELi1ELb0EN4cute5tupleIJNS5_1CILi128EEENS7_ILi48EEENS7_ILi96EEEEEELi96ENS_10bfloat16_tEfNS_4arch4Sm80ELb0ELb0ELb1ELb1ELb1ELb0ELb1ELb1EEENS1_21CollectiveEpilogueFwdINS6_IJS8_SA_S9_EEENS6_IJNS7_ILi1EEESI_SI_EEESC_SE_Li128ELb1ELb1ELb1ELb0EEENS1_36VarlenDynamicPersistentTileSchedulerILi128ELi48ELi128ELi128ELb1ELb1ELb0ELb0ELb1ELb1EEEEEEEEEvNT_6ParamsE:
[----:B------:R-:W-:Y:S01]  /*0000*/  LDC R1, c[0x0][0x37c] ;  /* 0x0000df00ff017b82 */ /* 0x000fe20000000800 */
[----:B------:R-:W-:Y:S05]  /*0010*/  EXIT ;  /* 0x000000000000794d */ /* 0x000fea0003800000 */
.L_x_1:
        /* <DEDUP_REMOVED lines=14> */
.L_x_10:


//--------------------- .text._ZN7cutlass13device_kernelIN5flash19enable_sm80_to_sm89INS1_16FlashAttnFwdSm80INS1_25CollectiveMainloopFwdSm80ILi4ELi1ELb0EN4cute5tupleIJNS5_1CILi128EEENS7_ILi48EEENS7_ILi96EEEEEELi96ENS_10bfloat16_tEfNS_4arch4Sm80ELb0ELb0ELb1ELb1ELb1ELb1ELb1ELb1EEENS1_21CollectiveEpilogueFwdINS6_IJS8_SA_S9_EEENS6_IJNS7_ILi1EEESI_SI_EEESC_SE_Li128ELb1ELb1ELb1ELb0EEENS1_36VarlenDynamicPersistentTileSchedulerILi128ELi48ELi128ELi128ELb1ELb1ELb0ELb0ELb1ELb1EEEEEEEEEvNT_6ParamsE --------------------------
	.section	.text._ZN7cutlass13device_kernelIN5flash19enable_sm80_to_sm89INS1_16FlashAttnFwdSm80INS1_25CollectiveMainloopFwdSm80ILi4ELi1ELb0EN4cute5tupleIJNS5_1CILi128EEENS7_ILi48EEENS7_ILi96EEEEEELi96ENS_10bfloat16_tEfNS_4arch4Sm80ELb0ELb0ELb1ELb1ELb1ELb1ELb1ELb1EEENS1_21CollectiveEpilogueFwdINS6_IJS8_SA_S9_EEENS6_IJNS7_ILi1EEESI_SI_EEESC_SE_Li128ELb1ELb1ELb1ELb0EEENS1_36VarlenDynamicPersistentTileSchedulerILi128ELi48ELi128ELi128ELb1ELb1ELb0ELb0ELb1ELb1EEEEEEEEEvNT_6ParamsE,"ax",@progbits
	.align	128
.text._ZN7cutlass13device_kernelIN5flash19enable_sm80_to_sm89INS1_16FlashAttnFwdSm80INS1_25CollectiveMainloopFwdSm80ILi4ELi1ELb0EN4cute5tupleIJNS5_1CILi128EEENS7_ILi48EEENS7_ILi96EEEEEELi96ENS_10bfloat16_tEfNS_4arch4Sm80ELb0ELb0ELb1ELb1ELb1ELb1ELb1ELb1EEENS1_21CollectiveEpilogueFwdINS6_IJS8_SA_S9_EEENS6_IJNS7_ILi1EEESI_SI_EEESC_SE_Li128ELb1ELb1ELb1ELb0EEENS1_36VarlenDynamicPersistentTileSchedulerILi128ELi48ELi128ELi128ELb1ELb1ELb0ELb0ELb1ELb1EEEEEEEEEvNT_6ParamsE:
        .type           _ZN7cutlass13device_kernelIN5flash19enable_sm80_to_sm89INS1_16FlashAttnFwdSm80INS1_25CollectiveMainloopFwdSm80ILi4ELi1ELb0EN4cute5tupleIJNS5_1CILi128EEENS7_ILi48EEENS7_ILi96EEEEEELi96ENS_10bfloat16_tEfNS_4arch4Sm80ELb0ELb0ELb1ELb1ELb1ELb1ELb1ELb1EEENS1_21CollectiveEpilogueFwdINS6_IJS8_SA_S9_EEENS6_IJNS7_ILi1EEESI_SI_EEESC_SE_Li128ELb1ELb1ELb1ELb0EEENS1_36VarlenDynamicPersistentTileSchedulerILi128ELi48ELi128ELi128ELb1ELb1ELb0ELb0ELb1ELb1EEEEEEEEEvNT_6ParamsE,@function
        .size           _ZN7cutlass13device_kernelIN5flash19enable_sm80_to_sm89INS1_16FlashAttnFwdSm80INS1_25CollectiveMainloopFwdSm80ILi4ELi1ELb0EN4cute5tupleIJNS5_1CILi128EEENS7_ILi48EEENS7_ILi96EEEEEELi96ENS_10bfloat16_tEfNS_4arch4Sm80ELb0ELb0ELb1ELb1ELb1ELb1ELb1ELb1EEENS1_21CollectiveEpilogueFwdINS6_IJS8_SA_S9_EEENS6_IJNS7_ILi1EEESI_SI_EEESC_SE_Li128ELb1ELb1ELb1ELb0EEENS1_36VarlenDynamicPersistentTileSchedulerILi128ELi48ELi128ELi128ELb1ELb1ELb0ELb0ELb1ELb1EEEEEEEEEvNT_6ParamsE,(.L_x_11 - _ZN7cutlass13device_kernelIN5flash19enable_sm80_to_sm89INS1_16FlashAttnFwdSm80INS1_25CollectiveMainloopFwdSm80ILi4ELi1ELb0EN4cute5tupleIJNS5_1CILi128EEENS7_ILi48EEENS7_ILi96EEEEEELi96ENS_10bfloat16_tEfNS_4arch4Sm80ELb0ELb0ELb1ELb1ELb1ELb1ELb1ELb1EEENS1_21CollectiveEpilogueFwdINS6_IJS8_SA_S9_EEENS6_IJNS7_ILi1EEESI_SI_EEESC_SE_Li128ELb1ELb1ELb1ELb0EEENS1_36VarlenDynamicPersistentTileSchedulerILi128ELi48ELi128ELi128ELb1ELb1ELb0ELb0ELb1ELb1EEEEEEEEEvNT_6ParamsE)
        .other          _ZN7cutlass13device_kernelIN5flash19enable_sm80_to_sm89INS1_16FlashAttnFwdSm80INS1_25CollectiveMainloopFwdSm80ILi4ELi1ELb0EN4cute5tupleIJNS5_1CILi128EEENS7_ILi48EEENS7_ILi96EEEEEELi96ENS_10bfloat16_tEfNS_4arch4Sm80ELb0ELb0ELb1ELb1ELb1ELb1ELb1ELb1EEENS1_21CollectiveEpilogueFwdINS6_IJS8_SA_S9_EEENS6_IJNS7_ILi1EEESI_SI_EEESC_SE_Li128ELb1ELb1ELb1ELb0EEENS1_36VarlenDynamicPersistentTileSchedulerILi128ELi48ELi128ELi128ELb1ELb1ELb0ELb0ELb1ELb1EEEEEEEEEvNT_6ParamsE,@"STO_CUDA_ENTRY STV_DEFAULT"
_ZN7cutlass13device_kernelIN5flash19enable_sm80_to_sm89INS1_16FlashAttnFwdSm80INS1_25CollectiveMainloopFwdSm80ILi4ELi1ELb0EN4cute5tupleIJNS5_1CILi128EEENS7_ILi48EEENS7_ILi96EEEEEELi96ENS_10bfloat16_tEfNS_4arch4Sm80ELb0ELb0ELb1ELb1ELb1ELb1ELb1ELb1EEENS1_21CollectiveEpilogueFwdINS6_IJS8_SA_S9_EEENS6_IJNS7_ILi1EEESI_SI_EEESC_SE_Li128ELb1ELb1ELb1ELb0EEENS1_36VarlenDynamicPersistentTileSchedulerILi128ELi48ELi128ELi128ELb1ELb1ELb0ELb0ELb1ELb1EEEEEEEEEvNT_6ParamsE:
[----:B------:R-:W-:Y:S01]  /*0000*/  LDC R1, c[0x0][0x37c] ;  /* 0x0000df00ff017b82 */ /* 0x000fe20000000800 */
[----:B------:R-:W-:Y:S05]  /*0010*/  EXIT ;  /* 0x000000000000794d */ /* 0x000fea0003800000 */
.L_x_2:
        /* <DEDUP_REMOVED lines=14> */
.L_x_11:


//--------------------- .text._ZN7cutlass13device_kernelIN5flash19enable_sm80_to_sm89INS1_16FlashAttnFwdSm80INS1_25CollectiveMainloopFwdSm80ILi4ELi1ELb0EN4cute5tupleIJNS5_1CILi128EEENS7_ILi48EEENS7_ILi96EEEEEELi96ENS_10bfloat16_tEfNS_4arch4Sm80ELb0ELb1ELb1ELb0ELb1ELb0ELb1ELb1EEENS1_21CollectiveEpilogueFwdINS6_IJS8_SA_S9_EEENS6_IJNS7_ILi1EEESI_SI_EEESC_SE_Li128ELb0ELb1ELb1ELb0EEENS1_19SingleTileSchedulerILb0ELb1ELb1ELi128EEEEEEEEEvNT_6ParamsE --------------------------
	.section	.text._ZN7cutlass13device_kernelIN5flash19enable_sm80_to_sm89INS1_16FlashAttnFwdSm80INS1_25CollectiveMainloopFwdSm80ILi4ELi1ELb0EN4cute5tupleIJNS5_1CILi128EEENS7_ILi48EEENS7_ILi96EEEEEELi96ENS_10bfloat16_tEfNS_4arch4Sm80ELb0ELb1ELb1ELb0ELb1ELb0ELb1ELb1EEENS1_21CollectiveEpilogueFwdINS6_IJS8_SA_S9_EEENS6_IJNS7_ILi1EEESI_SI_EEESC_SE_Li128ELb0ELb1ELb1ELb0EEENS1_19SingleTileSchedulerILb0ELb1ELb1ELi128EEEEEEEEEvNT_6ParamsE,"ax",@progbits
	.align	128
.text._ZN7cutlass13device_kernelIN5flash19enable_sm80_to_sm89INS1_16FlashAttnFwdSm80INS1_25CollectiveMainloopFwdSm80ILi4ELi1ELb0EN4cute5tupleIJNS5_1CILi128EEENS7_ILi48EEENS7_ILi96EEEEEELi96ENS_10bfloat16_tEfNS_4arch4Sm80ELb0ELb1ELb1ELb0ELb1ELb0ELb1ELb1EEENS1_21CollectiveEpilogueFwdINS6_IJS8_SA_S9_EEENS6_IJNS7_ILi1EEESI_SI_EEESC_SE_Li128ELb0ELb1ELb1ELb0EEENS1_19SingleTileSchedulerILb0ELb1ELb1ELi128EEEEEEEEEvNT_6ParamsE:
        .type           _ZN7cutlass13device_kernelIN5flash19enable_sm80_to_sm89INS1_16FlashAttnFwdSm80INS1_25CollectiveMainloopFwdSm80ILi4ELi1ELb0EN4cute5tupleIJNS5_1CILi128EEENS7_ILi48EEENS7_ILi96EEEEEELi96ENS_10bfloat16_tEfNS_4arch4Sm80ELb0ELb1ELb1ELb0ELb1ELb0ELb1ELb1EEENS1_21CollectiveEpilogueFwdINS6_IJS8_SA_S9_EEENS6_IJNS7_ILi1EEESI_SI_EEESC_SE_Li128ELb0ELb1ELb1ELb0EEENS1_19SingleTileSchedulerILb0ELb1ELb1ELi128EEEEEEEEEvNT_6ParamsE,@function
        .size           _ZN7cutlass13device_kernelIN5flash19enable_sm80_to_sm89INS1_16FlashAttnFwdSm80INS1_25CollectiveMainloopFwdSm80ILi4ELi1ELb0EN4cute5tupleIJNS5_1CILi128EEENS7_ILi48EEENS7_ILi96EEEEEELi96ENS_10bfloat16_tEfNS_4arch4Sm80ELb0ELb1ELb1ELb0ELb1ELb0ELb1ELb1EEENS1_21CollectiveEpilogueFwdINS6_IJS8_SA_S9_EEENS6_IJNS7_ILi1EEESI_SI_EEESC_SE_Li128ELb0ELb1ELb1ELb0EEENS1_19SingleTileSchedulerILb0ELb1ELb1ELi128EEEEEEEEEvNT_6ParamsE,(.L_x_12 - _ZN7cutlass13device_kernelIN5flash19enable_sm80_to_sm89INS1_16FlashAttnFwdSm80INS1_25CollectiveMainloopFwdSm80ILi4ELi1ELb0EN4cute5tupleIJNS5_1CILi128EEENS7_ILi48EEENS7_ILi96EEEEEELi96ENS_10bfloat16_tEfNS_4arch4Sm80ELb0ELb1ELb1ELb0ELb1ELb0ELb1ELb1EEENS1_21CollectiveEpilogueFwdINS6_IJS8_SA_S9_EEENS6_IJNS7_ILi1EEESI_SI_EEESC_SE_Li128ELb0ELb1ELb1ELb0EEENS1_19SingleTileSchedulerILb0ELb1ELb1ELi128EEEEEEEEEvNT_6ParamsE)
        .other          _ZN7cutlass13device_kernelIN5flash19enable_sm80_to_sm89INS1_16FlashAttnFwdSm80INS1_25CollectiveMainloopFwdSm80ILi4ELi1ELb0EN4cute5tupleIJNS5_1CILi128EEENS7_ILi48EEENS7_ILi96EEEEEELi96ENS_10bfloat16_tEfNS_4arch4Sm80ELb0ELb1ELb1ELb0ELb1ELb0ELb1ELb1EEENS1_21CollectiveEpilogueFwdINS6_IJS8_SA_S9_EEENS6_IJNS7_ILi1EEESI_SI_EEESC_SE_Li128ELb0ELb1ELb1ELb0EEENS1_19SingleTileSchedulerILb0ELb1ELb1ELi128EEEEEEEEEvNT_6ParamsE,@"STO_CUDA_ENTRY STV_DEFAULT"
_ZN7cutlass13device_kernelIN5flash19enable_sm80_to_sm89INS1_16FlashAttnFwdSm80INS1_25CollectiveMainloopFwdSm80ILi4ELi1ELb0EN4cute5tupleIJNS5_1CILi128EEENS7_ILi48EEENS7_ILi96EEEEEELi96ENS_10bfloat16_tEfNS_4arch4Sm80ELb0ELb1ELb1ELb0ELb1ELb0ELb1ELb1EEENS1_21CollectiveEpilogueFwdINS6_IJS8_SA_S9_EEENS6_IJNS7_ILi1EEESI_SI_EEESC_SE_Li128ELb0ELb1ELb1ELb0EEENS1_19SingleTileSchedulerILb0ELb1ELb1ELi128EEEEEEEEEvNT_6ParamsE:
[----:B------:R-:W-:Y:S01]  /*0000*/  LDC R1, c[0x0][0x37c] ;  /* 0x0000df00ff017b82 */ /* 0x000fe20000000800 */
[----:B------:R-:W-:Y:S05]  /*0010*/  EXIT ;  /* 0x000000000000794d */ /* 0x000fea0003800000 */
.L_x_3:
        /* <DEDUP_REMOVED lines=14> */
.L_x_12:


//--------------------- .text._ZN7cutlass13device_kernelIN5flash19enable_sm80_to_sm89INS1_16FlashAttnFwdSm80INS1_25CollectiveMainloopFwdSm80ILi4ELi1ELb0EN4cute5tupleIJNS5_1CILi128EEENS7_ILi48EEENS7_ILi96EEEEEELi96ENS_10bfloat16_tEfNS_4arch4Sm80ELb0ELb1ELb1ELb1ELb1ELb0ELb1ELb1EEENS1_21CollectiveEpilogueFwdINS6_IJS8_SA_S9_EEENS6_IJNS7_ILi1EEESI_SI_EEESC_SE_Li128ELb1ELb1ELb1ELb0EEENS1_36VarlenDynamicPersistentTileSchedulerILi128ELi48ELi128ELi128ELb1ELb1ELb0ELb1ELb0ELb1EEEEEEEEEvNT_6ParamsE --------------------------
	.section	.text._ZN7cutlass13device_kernelIN5flash19enable_sm80_to_sm89INS1_16FlashAttnFwdSm80INS1_25CollectiveMainloopFwdSm80ILi4ELi1ELb0EN4cute5tupleIJNS5_1CILi128EEENS7_ILi48EEENS7_ILi96EEEEEELi96ENS_10bfloat16_tEfNS_4arch4Sm80ELb0ELb1ELb1ELb1ELb1ELb0ELb1ELb1EEENS1_21CollectiveEpilogueFwdINS6_IJS8_SA_S9_EEENS6_IJNS7_ILi1EEESI_SI_EEESC_SE_Li128ELb1ELb1ELb1ELb0EEENS1_36VarlenDynamicPersistentTileSchedulerILi128ELi48ELi128ELi128ELb1ELb1ELb0ELb1ELb0ELb1EEEEEEEEEvNT_6ParamsE,"ax",@progbits
	.align	128
.text._ZN7cutlass13device_kernelIN5flash19enable_sm80_to_sm89INS1_16FlashAttnFwdSm80INS1_25CollectiveMainloopFwdSm80ILi4ELi1ELb0EN4cute5tupleIJNS5_1CILi128EEENS7_ILi48EEENS7_ILi96EEEEEELi96ENS_10bfloat16_tEfNS_4arch4Sm80ELb0ELb1ELb1ELb1ELb1ELb0ELb1ELb1EEENS1_21CollectiveEpilogueFwdINS6_IJS8_SA_S9_EEENS6_IJNS7_ILi1EEESI_SI_EEESC_SE_Li128ELb1ELb1ELb1ELb0EEENS1_36VarlenDynamicPersistentTileSchedulerILi128ELi48ELi128ELi128ELb1ELb1ELb0ELb1ELb0ELb1EEEEEEEEEvNT_6ParamsE:
        .type           _ZN7cutlass13device_kernelIN5flash19enable_sm80_to_sm89INS1_16FlashAttnFwdSm80INS1_25CollectiveMainloopFwdSm80ILi4ELi1ELb0EN4cute5tupleIJNS5_1CILi128EEENS7_ILi48EEENS7_ILi96EEEEEELi96ENS_10bfloat16_tEfNS_4arch4Sm80ELb0ELb1ELb1ELb1ELb1ELb0ELb1ELb1EEENS1_21CollectiveEpilogueFwdINS6_IJS8_SA_S9_EEENS6_IJNS7_ILi1EEESI_SI_EEESC_SE_Li128ELb1ELb1ELb1ELb0EEENS1_36VarlenDynamicPersistentTileSchedulerILi128ELi48ELi128ELi128ELb1ELb1ELb0ELb1ELb0ELb1EEEEEEEEEvNT_6ParamsE,@function
        .size           _ZN7cutlass13device_kernelIN5flash19enable_sm80_to_sm89INS1_16FlashAttnFwdSm80INS1_25CollectiveMainloopFwdSm80ILi4ELi1ELb0EN4cute5tupleIJNS5_1CILi128EEENS7_ILi48EEENS7_ILi96EEEEEELi96ENS_10bfloat16_tEfNS_4arch4Sm80ELb0ELb1ELb1ELb1ELb1ELb0ELb1ELb1EEENS1_21CollectiveEpilogueFwdINS6_IJS8_SA_S9_EEENS6_IJNS7_ILi1EEESI_SI_EEESC_SE_Li128ELb1ELb1ELb1ELb0EEENS1_36VarlenDynamicPersistentTileSchedulerILi128ELi48ELi128ELi128ELb1ELb1ELb0ELb1ELb0ELb1EEEEEEEEEvNT_6ParamsE,(.L_x_13 - _ZN7cutlass13device_kernelIN5flash19enable_sm80_to_sm89INS1_16FlashAttnFwdSm80INS1_25CollectiveMainloopFwdSm80ILi4ELi1ELb0EN4cute5tupleIJNS5_1CILi128EEENS7_ILi48EEENS7_ILi96EEEEEELi96ENS_10bfloat16_tEfNS_4arch4Sm80ELb0ELb1ELb1ELb1ELb1ELb0ELb1ELb1EEENS1_21CollectiveEpilogueFwdINS6_IJS8_SA_S9_EEENS6_IJNS7_ILi1EEESI_SI_EEESC_SE_Li128ELb1ELb1ELb1ELb0EEENS1_36VarlenDynamicPersistentTileSchedulerILi128ELi48ELi128ELi128ELb1ELb1ELb0ELb1ELb0ELb1EEEEEEEEEvNT_6ParamsE)
        .other          _ZN7cutlass13device_kernelIN5flash19enable_sm80_to_sm89INS1_16FlashAttnFwdSm80INS1_25CollectiveMainloopFwdSm80ILi4ELi1ELb0EN4cute5tupleIJNS5_1CILi128EEENS7_ILi48EEENS7_ILi96EEEEEELi96ENS_10bfloat16_tEfNS_4arch4Sm80ELb0ELb1ELb1ELb1ELb1ELb0ELb1ELb1EEENS1_21CollectiveEpilogueFwdINS6_IJS8_SA_S9_EEENS6_IJNS7_ILi1EEESI_SI_EEESC_SE_Li128ELb1ELb1ELb1ELb0EEENS1_36VarlenDynamicPersistentTileSchedulerILi128ELi48ELi128ELi128ELb1ELb1ELb0ELb1ELb0ELb1EEEEEEEEEvNT_6ParamsE,@"STO_CUDA_ENTRY STV_DEFAULT"
_ZN7cutlass13device_kernelIN5flash19enable_sm80_to_sm89INS1_16FlashAttnFwdSm80INS1_25CollectiveMainloopFwdSm80ILi4ELi1ELb0EN4cute5tupleIJNS5_1CILi128EEENS7_ILi48EEENS7_ILi96EEEEEELi96ENS_10bfloat16_tEfNS_4arch4Sm80ELb0ELb1ELb1ELb1ELb1ELb0ELb1ELb1EEENS1_21CollectiveEpilogueFwdINS6_IJS8_SA_S9_EEENS6_IJNS7_ILi1EEESI_SI_EEESC_SE_Li128ELb1ELb1ELb1ELb0EEENS1_36VarlenDynamicPersistentTileSchedulerILi128ELi48ELi128ELi128ELb1ELb1ELb0ELb1ELb0ELb1EEEEEEEEEvNT_6ParamsE:
[----:B------:R-:W-:Y:S01]  /*0000*/  LDC R1, c[0x0][0x37c] ;  /* 0x0000df00ff017b82 */ /* 0x000fe20000000800 */
[----:B------:R-:W-:Y:S05]  /*0010*/  EXIT ;  /* 0x000000000000794d */ /* 0x000fea0003800000 */
.L_x_4:
        /* <DEDUP_REMOVED lines=14> */
.L_x_13:


//--------------------- .text._ZN7cutlass13device_kernelIN5flash19enable_sm80_to_sm89INS1_16FlashAttnFwdSm80INS1_25CollectiveMainloopFwdSm80ILi4ELi1ELb0EN4cute5tupleIJNS5_1CILi128EEENS7_ILi48EEENS7_ILi96EEEEEELi96ENS_10bfloat16_tEfNS_4arch4Sm80ELb0ELb1ELb1ELb1ELb1ELb1ELb1ELb1EEENS1_21CollectiveEpilogueFwdINS6_IJS8_SA_S9_EEENS6_IJNS7_ILi1EEESI_SI_EEESC_SE_Li128ELb1ELb1ELb1ELb0EEENS1_36VarlenDynamicPersistentTileSchedulerILi128ELi48ELi128ELi128ELb1ELb1ELb0ELb1ELb0ELb1EEEEEEEEEvNT_6ParamsE --------------------------
	.section	.text._ZN7cutlass13device_kernelIN5flash19enable_sm80_to_sm89INS1_16FlashAttnFwdSm80INS1_25CollectiveMainloopFwdSm80ILi4ELi1ELb0EN4cute5tupleIJNS5_1CILi128EEENS7_ILi48EEENS7_ILi96EEEEEELi96ENS_10bfloat16_tEfNS_4arch4Sm80ELb0ELb1ELb1ELb1ELb1ELb1ELb1ELb1EEENS1_21CollectiveEpilogueFwdINS6_IJS8_SA_S9_EEENS6_IJNS7_ILi1EEESI_SI_EEESC_SE_Li128ELb1ELb1ELb1ELb0EEENS1_36VarlenDynamicPersistentTileSchedulerILi128ELi48ELi128ELi128ELb1ELb1ELb0ELb1ELb0ELb1EEEEEEEEEvNT_6ParamsE,"ax",@progbits
	.align	128
.text._ZN7cutlass13device_kernelIN5flash19enable_sm80_to_sm89INS1_16FlashAttnFwdSm80INS1_25CollectiveMainloopFwdSm80ILi4ELi1ELb0EN4cute5tupleIJNS5_1CILi128EEENS7_ILi48EEENS7_ILi96EEEEEELi96ENS_10bfloat16_tEfNS_4arch4Sm80ELb0ELb1ELb1ELb1ELb1ELb1ELb1ELb1EEENS1_21CollectiveEpilogueFwdINS6_IJS8_SA_S9_EEENS6_IJNS7_ILi1EEESI_SI_EEESC_SE_Li128ELb1ELb1ELb1ELb0EEENS1_36VarlenDynamicPersistentTileSchedulerILi128ELi48ELi128ELi128ELb1ELb1ELb0ELb1ELb0ELb1EEEEEEEEEvNT_6ParamsE:
        .type           _ZN7cutlass13device_kernelIN5flash19enable_sm80_to_sm89INS1_16FlashAttnFwdSm80INS1_25CollectiveMainloopFwdSm80ILi4ELi1ELb0EN4cute5tupleIJNS5_1CILi128EEENS7_ILi48EEENS7_ILi96EEEEEELi96ENS_10bfloat16_tEfNS_4arch4Sm80ELb0ELb1ELb1ELb1ELb1ELb1ELb1ELb1EEENS1_21CollectiveEpilogueFwdINS6_IJS8_SA_S9_EEENS6_IJNS7_ILi1EEESI_SI_EEESC_SE_Li128ELb1ELb1ELb1ELb0EEENS1_36VarlenDynamicPersistentTileSchedulerILi128ELi48ELi128ELi128ELb1ELb1ELb0ELb1ELb0ELb1EEEEEEEEEvNT_6ParamsE,@function
        .size           _ZN7cutlass13device_kernelIN5flash19enable_sm80_to_sm89INS1_16FlashAttnFwdSm80INS1_25CollectiveMainloopFwdSm80ILi4ELi1ELb0EN4cute5tupleIJNS5_1CILi128EEENS7_ILi48EEENS7_ILi96EEEEEELi96ENS_10bfloat16_tEfNS_4arch4Sm80ELb0ELb1ELb1ELb1ELb1ELb1ELb1ELb1EEENS1_21CollectiveEpilogueFwdINS6_IJS8_SA_S9_EEENS6_IJNS7_ILi1EEESI_SI_EEESC_SE_Li128ELb1ELb1ELb1ELb0EEENS1_36VarlenDynamicPersistentTileSchedulerILi128ELi48ELi128ELi128ELb1ELb1ELb0ELb1ELb0ELb1EEEEEEEEEvNT_6ParamsE,(.L_x_14 - _ZN7cutlass13device_kernelIN5flash19enable_sm80_to_sm89INS1_16FlashAttnFwdSm80INS1_25CollectiveMainloopFwdSm80ILi4ELi1ELb0EN4cute5tupleIJNS5_1CILi128EEENS7_ILi48EEENS7_ILi96EEEEEELi96ENS_10bfloat16_tEfNS_4arch4Sm80ELb0ELb1ELb1ELb1ELb1ELb1ELb1ELb1EEENS1_21CollectiveEpilogueFwdINS6_IJS8_SA_S9_EEENS6_IJNS7_ILi1EEESI_SI_EEESC_SE_Li128ELb1ELb1ELb1ELb0EEENS1_36VarlenDynamicPersistentTileSchedulerILi128ELi48ELi128ELi128ELb1ELb1ELb0ELb1ELb0ELb1EEEEEEEEEvNT_6ParamsE)
        .other          _ZN7cutlass13device_kernelIN5flash19enable_sm80_to_sm89INS1_16FlashAttnFwdSm80INS1_25CollectiveMainloopFwdSm80ILi4ELi1ELb0EN4cute5tupleIJNS5_1CILi128EEENS7_ILi48EEENS7_ILi96EEEEEELi96ENS_10bfloat16_tEfNS_4arch4Sm80ELb0ELb1ELb1ELb1ELb1ELb1ELb1ELb1EEENS1_21CollectiveEpilogueFwdINS6_IJS8_SA_S9_EEENS6_IJNS7_ILi1EEESI_SI_EEESC_SE_Li128ELb1ELb1ELb1ELb0EEENS1_36VarlenDynamicPersistentTileSchedulerILi128ELi48ELi128ELi128ELb1ELb1ELb0ELb1ELb0ELb1EEEEEEEEEvNT_6ParamsE,@"STO_CUDA_ENTRY STV_DEFAULT"
_ZN7cutlass13device_kernelIN5flash19enable_sm80_to_sm89INS1_16FlashAttnFwdSm80INS1_25CollectiveMainloopFwdSm80ILi4ELi1ELb0EN4cute5tupleIJNS5_1CILi128EEENS7_ILi48EEENS7_ILi96EEEEEELi96ENS_10bfloat16_tEfNS_4arch4Sm80ELb0ELb1ELb1ELb1ELb1ELb1ELb1ELb1EEENS1_21CollectiveEpilogueFwdINS6_IJS8_SA_S9_EEENS6_IJNS7_ILi1EEESI_SI_EEESC_SE_Li128ELb1ELb1ELb1ELb0EEENS1_36VarlenDynamicPersistentTileSchedulerILi128ELi48ELi128ELi128ELb1ELb1ELb0ELb1ELb0ELb1EEEEEEEEEvNT_6ParamsE:
[----:B------:R-:W-:Y:S01]  /*0000*/  LDC R1, c[0x0][0x37c] ;  /* 0x0000df00ff017b82 */ /* 0x000fe20000000800 */
[----:B------:R-:W-:Y:S05]  /*0010*/  EXIT ;  /* 0x000000000000794d */ /* 0x000fea0003800000 */
.L_x_5:
        /* <DEDUP_REMOVED lines=14> */
.L_x_14:


//--------------------- .text._ZN7cutlass13device_kernelIN5flash19enable_sm80_to_sm89INS1_16FlashAttnFwdSm80INS1_25CollectiveMainloopFwdSm80ILi4ELi1ELb0EN4cute5tupleIJNS5_1CILi128EEENS7_ILi64EEENS7_ILi96EEEEEELi96ENS_10bfloat16_tEfNS_4arch4Sm80ELb1ELb0ELb1ELb0ELb1ELb0ELb1ELb1EEENS1_21CollectiveEpilogueFwdINS6_IJS8_SA_S9_EEENS6_IJNS7_ILi1EEESI_SI_EEESC_SE_Li128ELb0ELb1ELb1ELb0EEENS1_30DynamicPersistentTileSchedulerILi128ELi128ELb1ELb1ELb0EEEEEEEEEvNT_6ParamsE --------------------------
	.section	.text._ZN7cutlass13device_kernelIN5flash19enable_sm80_to_sm89INS1_16FlashAttnFwdSm80INS1_25CollectiveMainloopFwdSm80ILi4ELi1ELb0EN4cute5tupleIJNS5_1CILi128EEENS7_ILi64EEENS7_ILi96EEEEEELi96ENS_10bfloat16_tEfNS_4arch4Sm80ELb1ELb0ELb1ELb0ELb1ELb0ELb1ELb1EEENS1_21CollectiveEpilogueFwdINS6_IJS8_SA_S9_EEENS6_IJNS7_ILi1EEESI_SI_EEESC_SE_Li128ELb0ELb1ELb1ELb0EEENS1_30DynamicPersistentTileSchedulerILi128ELi128ELb1ELb1ELb0EEEEEEEEEvNT_6ParamsE,"ax",@progbits
	.align	128
.text._ZN7cutlass13device_kernelIN5flash19enable_sm80_to_sm89INS1_16FlashAttnFwdSm80INS1_25CollectiveMainloopFwdSm80ILi4ELi1ELb0EN4cute5tupleIJNS5_1CILi128EEENS7_ILi64EEENS7_ILi96EEEEEELi96ENS_10bfloat16_tEfNS_4arch4Sm80ELb1ELb0ELb1ELb0ELb1ELb0ELb1ELb1EEENS1_21CollectiveEpilogueFwdINS6_IJS8_SA_S9_EEENS6_IJNS7_ILi1EEESI_SI_EEESC_SE_Li128ELb0ELb1ELb1ELb0EEENS1_30DynamicPersistentTileSchedulerILi128ELi128ELb1ELb1ELb0EEEEEEEEEvNT_6ParamsE:
        .type           _ZN7cutlass13device_kernelIN5flash19enable_sm80_to_sm89INS1_16FlashAttnFwdSm80INS1_25CollectiveMainloopFwdSm80ILi4ELi1ELb0EN4cute5tupleIJNS5_1CILi128EEENS7_ILi64EEENS7_ILi96EEEEEELi96ENS_10bfloat16_tEfNS_4arch4Sm80ELb1ELb0ELb1ELb0ELb1ELb0ELb1ELb1EEENS1_21CollectiveEpilogueFwdINS6_IJS8_SA_S9_EEENS6_IJNS7_ILi1EEESI_SI_EEESC_SE_Li128ELb0ELb1ELb1ELb0EEENS1_30DynamicPersistentTileSchedulerILi128ELi128ELb1ELb1ELb0EEEEEEEEEvNT_6ParamsE,@function
        .size           _ZN7cutlass13device_kernelIN5flash19enable_sm80_to_sm89INS1_16FlashAttnFwdSm80INS1_25CollectiveMainloopFwdSm80ILi4ELi1ELb0EN4cute5tupleIJNS5_1CILi128EEENS7_ILi64EEENS7_ILi96EEEEEELi96ENS_10bfloat16_tEfNS_4arch4Sm80ELb1ELb0ELb1ELb0ELb1ELb0ELb1ELb1EEENS1_21CollectiveEpilogueFwdINS6_IJS8_SA_S9_EEENS6_IJNS7_ILi1EEESI_SI_EEESC_SE_Li128ELb0ELb1ELb1ELb0EEENS1_30DynamicPersistentTileSchedulerILi128ELi128ELb1ELb1ELb0EEEEEEEEEvNT_6ParamsE,(.L_x_15 - _ZN7cutlass13device_kernelIN5flash19enable_sm80_to_sm89INS1_16FlashAttnFwdSm80INS1_25CollectiveMainloopFwdSm80ILi4ELi1ELb0EN4cute5tupleIJNS5_1CILi128EEENS7_ILi64EEENS7_ILi96EEEEEELi96ENS_10bfloat16_tEfNS_4arch4Sm80ELb1ELb0ELb1ELb0ELb1ELb0ELb1ELb1EEENS1_21CollectiveEpilogueFwdINS6_IJS8_SA_S9_EEENS6_IJNS7_ILi1EEESI_SI_EEESC_SE_Li128ELb0ELb1ELb1ELb0EEENS1_30DynamicPersistentTileSchedulerILi128ELi128ELb1ELb1ELb0EEEEEEEEEvNT_6ParamsE)
        .other          _ZN7cutlass13device_kernelIN5flash19enable_sm80_to_sm89INS1_16FlashAttnFwdSm80INS1_25CollectiveMainloopFwdSm80ILi4ELi1ELb0EN4cute5tupleIJNS5_1CILi128EEENS7_ILi64EEENS7_ILi96EEEEEELi96ENS_10bfloat16_tEfNS_4arch4Sm80ELb1ELb0ELb1ELb0ELb1ELb0ELb1ELb1EEENS1_21CollectiveEpilogueFwdINS6_IJS8_SA_S9_EEENS6_IJNS7_ILi1EEESI_SI_EEESC_SE_Li128ELb0ELb1ELb1ELb0EEENS1_30DynamicPersistentTileSchedulerILi128ELi128ELb1ELb1ELb0EEEEEEEEEvNT_6ParamsE,@"STO_CUDA_ENTRY STV_DEFAULT"
_ZN7cutlass13device_kernelIN5flash19enable_sm80_to_sm89INS1_16FlashAttnFwdSm80INS1_25CollectiveMainloopFwdSm80ILi4ELi1ELb0EN4cute5tupleIJNS5_1CILi128EEENS7_ILi64EEENS7_ILi96EEEEEELi96ENS_10bfloat16_tEfNS_4arch4Sm80ELb1ELb0ELb1ELb0ELb1ELb0ELb1ELb1EEENS1_21CollectiveEpilogueFwdINS6_IJS8_SA_S9_EEENS6_IJNS7_ILi1EEESI_SI_EEESC_SE_Li128ELb0ELb1ELb1ELb0EEENS1_30DynamicPersistentTileSchedulerILi128ELi128ELb1ELb1ELb0EEEEEEEEEvNT_6ParamsE:
[----:B------:R-:W-:Y:S01]  /*0000*/  LDC R1, c[0x0][0x37c] ;  /* 0x0000df00ff017b82 */ /* 0x000fe20000000800 */
[----:B------:R-:W-:Y:S05]  /*0010*/  EXIT ;  /* 0x000000000000794d */ /* 0x000fea0003800000 */
.L_x_6:
        /* <DEDUP_REMOVED lines=14> */
.L_x_15:


//--------------------- .text._ZN7cutlass13device_kernelIN5flash19enable_sm80_to_sm89INS1_16FlashAttnFwdSm80INS1_25CollectiveMainloopFwdSm80ILi4ELi1ELb0EN4cute5tupleIJNS5_1CILi128EEENS7_ILi48EEENS7_ILi96EEEEEELi96ENS_10bfloat16_tEfNS_4arch4Sm80ELb1ELb0ELb1ELb1ELb1ELb0ELb1ELb1EEENS1_21CollectiveEpilogueFwdINS6_IJS8_SA_S9_EEENS6_IJNS7_ILi1EEESI_SI_EEESC_SE_Li128ELb1ELb1ELb1ELb0EEENS1_36VarlenDynamicPersistentTileSchedulerILi128ELi48ELi128ELi128ELb1ELb1ELb0ELb1ELb1ELb1EEEEEEEEEvNT_6ParamsE --------------------------
	.section	.text._ZN7cutlass13device_kernelIN5flash19enable_sm80_to_sm89INS1_16FlashAttnFwdSm80INS1_25CollectiveMainloopFwdSm80ILi4ELi1ELb0EN4cute5tupleIJNS5_1CILi128EEENS7_ILi48EEENS7_ILi96EEEEEELi96ENS_10bfloat16_tEfNS_4arch4Sm80ELb1ELb0ELb1ELb1ELb1ELb0ELb1ELb1EEENS1_21CollectiveEpilogueFwdINS6_IJS8_SA_S9_EEENS6_IJNS7_ILi1EEESI_SI_EEESC_SE_Li128ELb1ELb1ELb1ELb0EEENS1_36VarlenDynamicPersistentTileSchedulerILi128ELi48ELi128ELi128ELb1ELb1ELb0ELb1ELb1ELb1EEEEEEEEEvNT_6ParamsE,"ax",@progbits
	.align	128
.text._ZN7cutlass13device_kernelIN5flash19enable_sm80_to_sm89INS1_16FlashAttnFwdSm80INS1_25CollectiveMainloopFwdSm80ILi4ELi1ELb0EN4cute5tupleIJNS5_1CILi128EEENS7_ILi48EEENS7_ILi96EEEEEELi96ENS_10bfloat16_tEfNS_4arch4Sm80ELb1ELb0ELb1ELb1ELb1ELb0ELb1ELb1EEENS1_21CollectiveEpilogueFwdINS6_IJS8_SA_S9_EEENS6_IJNS7_ILi1EEESI_SI_EEESC_SE_Li128ELb1ELb1ELb1ELb0EEENS1_36VarlenDynamicPersistentTileSchedulerILi128ELi48ELi128ELi128ELb1ELb1ELb0ELb1ELb1ELb1EEEEEEEEEvNT_6ParamsE:
        .type           _ZN7cutlass13device_kernelIN5flash19enable_sm80_to_sm89INS1_16FlashAttnFwdSm80INS1_25CollectiveMainloopFwdSm80ILi4ELi1ELb0EN4cute5tupleIJNS5_1CILi128EEENS7_ILi48EEENS7_ILi96EEEEEELi96ENS_10bfloat16_tEfNS_4arch4Sm80ELb1ELb0ELb1ELb1ELb1ELb0ELb1ELb1EEENS1_21CollectiveEpilogueFwdINS6_IJS8_SA_S9_EEENS6_IJNS7_ILi1EEESI_SI_EEESC_SE_Li128ELb1ELb1ELb1ELb0EEENS1_36VarlenDynamicPersistentTileSchedulerILi128ELi48ELi128ELi128ELb1ELb1ELb0ELb1ELb1ELb1EEEEEEEEEvNT_6ParamsE,@function
        .size           _ZN7cutlass13device_kernelIN5flash19enable_sm80_to_sm89INS1_16FlashAttnFwdSm80INS1_25CollectiveMainloopFwdSm80ILi4ELi1ELb0EN4cute5tupleIJNS5_1CILi128EEENS7_ILi48EEENS7_ILi96EEEEEELi96ENS_10bfloat16_tEfNS_4arch4Sm80ELb1ELb0ELb1ELb1ELb1ELb0ELb1ELb1EEENS1_21CollectiveEpilogueFwdINS6_IJS8_SA_S9_EEENS6_IJNS7_ILi1EEESI_SI_EEESC_SE_Li128ELb1ELb1ELb1ELb0EEENS1_36VarlenDynamicPersistentTileSchedulerILi128ELi48ELi128ELi128ELb1ELb1ELb0ELb1ELb1ELb1EEEEEEEEEvNT_6ParamsE,(.L_x_16 - _ZN7cutlass13device_kernelIN5flash19enable_sm80_to_sm89INS1_16FlashAttnFwdSm80INS1_25CollectiveMainloopFwdSm80ILi4ELi1ELb0EN4cute5tupleIJNS5_1CILi128EEENS7_ILi48EEENS7_ILi96EEEEEELi96ENS_10bfloat16_tEfNS_4arch4Sm80ELb1ELb0ELb1ELb1ELb1ELb0ELb1ELb1EEENS1_21CollectiveEpilogueFwdINS6_IJS8_SA_S9_EEENS6_IJNS7_ILi1EEESI_SI_EEESC_SE_Li128ELb1ELb1ELb1ELb0EEENS1_36VarlenDynamicPersistentTileSchedulerILi128ELi48ELi128ELi128ELb1ELb1ELb0ELb1ELb1ELb1EEEEEEEEEvNT_6ParamsE)
        .other          _ZN7cutlass13device_kernelIN5flash19enable_sm80_to_sm89INS1_16FlashAttnFwdSm80INS1_25CollectiveMainloopFwdSm80ILi4ELi1ELb0EN4cute5tupleIJNS5_1CILi128EEENS7_ILi48EEENS7_ILi96EEEEEELi96ENS_10bfloat16_tEfNS_4arch4Sm80ELb1ELb0ELb1ELb1ELb1ELb0ELb1ELb1EEENS1_21CollectiveEpilogueFwdINS6_IJS8_SA_S9_EEENS6_IJNS7_ILi1EEESI_SI_EEESC_SE_Li128ELb1ELb1ELb1ELb0EEENS1_36VarlenDynamicPersistentTileSchedulerILi128ELi48ELi128ELi128ELb1ELb1ELb0ELb1ELb1ELb1EEEEEEEEEvNT_6ParamsE,@"STO_CUDA_ENTRY STV_DEFAULT"
_ZN7cutlass13device_kernelIN5flash19enable_sm80_to_sm89INS1_16FlashAttnFwdSm80INS1_25CollectiveMainloopFwdSm80ILi4ELi1ELb0EN4cute5tupleIJNS5_1CILi128EEENS7_ILi48EEENS7_ILi96EEEEEELi96ENS_10bfloat16_tEfNS_4arch4Sm80ELb1ELb0ELb1ELb1ELb1ELb0ELb1ELb1EEENS1_21CollectiveEpilogueFwdINS6_IJS8_SA_S9_EEENS6_IJNS7_ILi1EEESI_SI_EEESC_SE_Li128ELb1ELb1ELb1ELb0EEENS1_36VarlenDynamicPersistentTileSchedulerILi128ELi48ELi128ELi128ELb1ELb1ELb0ELb1ELb1ELb1EEEEEEEEEvNT_6ParamsE:
[----:B------:R-:W-:Y:S01]  /*0000*/  LDC R1, c[0x0][0x37c] ;  /* 0x0000df00ff017b82 */ /* 0x000fe20000000800 */
[----:B------:R-:W-:Y:S05]  /*0010*/  EXIT ;  /* 0x000000000000794d */ /* 0x000fea0003800000 */
.L_x_7:
        /* <DEDUP_REMOVED lines=14> */
.L_x_16:


//--------------------- .text._ZN7cutlass13device_kernelIN5flash19enable_sm80_to_sm89INS1_16FlashAttnFwdSm80INS1_25CollectiveMainloopFwdSm80ILi4ELi1ELb0EN4cute5tupleIJNS5_1CILi128EEENS7_ILi48EEENS7_ILi96EEEEEELi96ENS_10bfloat16_tEfNS_4arch4Sm80ELb1ELb0ELb1ELb1ELb1ELb1ELb1ELb1EEENS1_21CollectiveEpilogueFwdINS6_IJS8_SA_S9_EEENS6_IJNS7_ILi1EEESI_SI_EEESC_SE_Li128ELb1ELb1ELb1ELb0EEENS1_36VarlenDynamicPersistentTileSchedulerILi128ELi48ELi128ELi128ELb1ELb1ELb0ELb1ELb1ELb1EEEEEEEEEvNT_6ParamsE --------------------------
	.section	.text._ZN7cutlass13device_kernelIN5flash19enable_sm80_to_sm89INS1_16FlashAttnFwdSm80INS1_25CollectiveMainloopFwdSm80ILi4ELi1ELb0EN4cute5tupleIJNS5_1CILi128EEENS7_ILi48EEENS7_ILi96EEEEEELi96ENS_10bfloat16_tEfNS_4arch4Sm80ELb1ELb0ELb1ELb1ELb1ELb1ELb1ELb1EEENS1_21CollectiveEpilogueFwdINS6_IJS8_SA_S9_EEENS6_IJNS7_ILi1EEESI_SI_EEESC_SE_Li128ELb1ELb1ELb1ELb0EEENS1_36VarlenDynamicPersistentTileSchedulerILi128ELi48ELi128ELi128ELb1ELb1ELb0ELb1ELb1ELb1EEEEEEEEEvNT_6ParamsE,"ax",@progbits
	.align	128
.text._ZN7cutlass13device_kernelIN5flash19enable_sm80_to_sm89INS1_16FlashAttnFwdSm80INS1_25CollectiveMainloopFwdSm80ILi4ELi1ELb0EN4cute5tupleIJNS5_1CILi128EEENS7_ILi48EEENS7_ILi96EEEEEELi96ENS_10bfloat16_tEfNS_4arch4Sm80ELb1ELb0ELb1ELb1ELb1ELb1ELb1ELb1EEENS1_21CollectiveEpilogueFwdINS6_IJS8_SA_S9_EEENS6_IJNS7_ILi1EEESI_SI_EEESC_SE_Li128ELb1ELb1ELb1ELb0EEENS1_36VarlenDynamicPersistentTileSchedulerILi128ELi48ELi128ELi128ELb1ELb1ELb0ELb1ELb1ELb1EEEEEEEEEvNT_6ParamsE:
        .type           _ZN7cutlass13device_kernelIN5flash19enable_sm80_to_sm89INS1_16FlashAttnFwdSm80INS1_25CollectiveMainloopFwdSm80ILi4ELi1ELb0EN4cute5tupleIJNS5_1CILi128EEENS7_ILi48EEENS7_ILi96EEEEEELi96ENS_10bfloat16_tEfNS_4arch4Sm80ELb1ELb0ELb1ELb1ELb1ELb1ELb1ELb1EEENS1_21CollectiveEpilogueFwdINS6_IJS8_SA_S9_EEENS6_IJNS7_ILi1EEESI_SI_EEESC_SE_Li128ELb1ELb1ELb1ELb0EEENS1_36VarlenDynamicPersistentTileSchedulerILi128ELi48ELi128ELi128ELb1ELb1ELb0ELb1ELb1ELb1EEEEEEEEEvNT_6ParamsE,@function
        .size           _ZN7cutlass13device_kernelIN5flash19enable_sm80_to_sm89INS1_16FlashAttnFwdSm80INS1_25CollectiveMainloopFwdSm80ILi4ELi1ELb0EN4cute5tupleIJNS5_1CILi128EEENS7_ILi48EEENS7_ILi96EEEEEELi96ENS_10bfloat16_tEfNS_4arch4Sm80ELb1ELb0ELb1ELb1ELb1ELb1ELb1ELb1EEENS1_21CollectiveEpilogueFwdINS6_IJS8_SA_S9_EEENS6_IJNS7_ILi1EEESI_SI_EEESC_SE_Li128ELb1ELb1ELb1ELb0EEENS1_36VarlenDynamicPersistentTileSchedulerILi128ELi48ELi128ELi128ELb1ELb1ELb0ELb1ELb1ELb1EEEEEEEEEvNT_6ParamsE,(.L_x_17 - _ZN7cutlass13device_kernelIN5flash19enable_sm80_to_sm89INS1_16FlashAttnFwdSm80INS1_25CollectiveMainloopFwdSm80ILi4ELi1ELb0EN4cute5tupleIJNS5_1CILi128EEENS7_ILi48EEENS7_ILi96EEEEEELi96ENS_10bfloat16_tEfNS_4arch4Sm80ELb1ELb0ELb1ELb1ELb1ELb1ELb1ELb1EEENS1_21CollectiveEpilogueFwdINS6_IJS8_SA_S9_EEENS6_IJNS7_ILi1EEESI_SI_EEESC_SE_Li128ELb1ELb1ELb1ELb0EEENS1_36VarlenDynamicPersistentTileSchedulerILi128ELi48ELi128ELi128ELb1ELb1ELb0ELb1ELb1ELb1EEEEEEEEEvNT_6ParamsE)
        .other          _ZN7cutlass13device_kernelIN5flash19enable_sm80_to_sm89INS1_16FlashAttnFwdSm80INS1_25CollectiveMainloopFwdSm80ILi4ELi1ELb0EN4cute5tupleIJNS5_1CILi128EEENS7_ILi48EEENS7_ILi96EEEEEELi96ENS_10bfloat16_tEfNS_4arch4Sm80ELb1ELb0ELb1ELb1ELb1ELb1ELb1ELb1EEENS1_21CollectiveEpilogueFwdINS6_IJS8_SA_S9_EEENS6_IJNS7_ILi1EEESI_SI_EEESC_SE_Li128ELb1ELb1ELb1ELb0EEENS1_36VarlenDynamicPersistentTileSchedulerILi128ELi48ELi128ELi128ELb1ELb1ELb0ELb1ELb1ELb1EEEEEEEEEvNT_6ParamsE,@"STO_CUDA_ENTRY STV_DEFAULT"
_ZN7cutlass13device_kernelIN5flash19enable_sm80_to_sm89INS1_16FlashAttnFwdSm80INS1_25CollectiveMainloopFwdSm80ILi4ELi1ELb0EN4cute5tupleIJNS5_1CILi128EEENS7_ILi48EEENS7_ILi96EEEEEELi96ENS_10bfloat16_tEfNS_4arch4Sm80ELb1ELb0ELb1ELb1ELb1ELb1ELb1ELb1EEENS1_21CollectiveEpilogueFwdINS6_IJS8_SA_S9_EEENS6_IJNS7_ILi1EEESI_SI_EEESC_SE_Li128ELb1ELb1ELb1ELb0EEENS1_36VarlenDynamicPersistentTileSchedulerILi128ELi48ELi128ELi128ELb1ELb1ELb0ELb1ELb1ELb1EEEEEEEEEvNT_6ParamsE:
[----:B------:R-:W-:Y:S01]  /*0000*/  LDC R1, c[0x0][0x37c] ;  /* 0x0000df00ff017b82 */ /* 0x000fe20000000800 */
[----:B------:R-:W-:Y:S05]  /*0010*/  EXIT ;  /* 0x000000000000794d */ /* 0x000fea0003800000 */
.L_x_8:
        /* <DEDUP_REMOVED lines=14> */
.L_x_17:


//--------------------- .nv.shared.reserved.0     --------------------------
	.section	.nv.shared.reserved.0,"aw",@nobits
	.weak		__nv_reservedSMEM_offset_0_alias
	.size		__nv_reservedSMEM_offset_0_alias, 0, 64
	.other		__nv_reservedSMEM_offset_0_alias,@"STO_CUDA_RESERVED_SHARED STV_DEFAULT"
__nv_reservedSMEM_offset_0_alias:
	.zero		0
	.zero		64


//--------------------- .nv.global                --------------------------
	.section	.nv.global,"aw",@nobits
.nv.global:
	.type		_ZN85_INTERNAL_0e2e1368_49_flash_fwd_hdim96_bf16_paged_split_softcap_sm80_cu_49158569_35894cute1_E,@object
	.size		_ZN85_INTERNAL_0e2e1368_49_flash_fwd_hdim96_bf16_paged_split_softcap_sm80_cu_49158569_35894cute1_E,(_ZN85_INTERNAL_0e2e1368_49_flash_fwd_hdim96_bf16_paged_split_softcap_sm80_cu_49158569_35894cuda3std3__45__cpo6cbeginE - _ZN85_INTERNAL_0e2e1368_49_flash_fwd_hdim96_bf16_paged_split_softcap_sm80_cu_49158569_35894cute1_E)
_ZN85_INTERNAL_0e2e1368_49_flash_fwd_hdim96_bf16_paged_split_softcap_sm80_cu_49158569_35894cute1_E:
	.zero		1
	.type		_ZN85_INTERNAL_0e2e1368_49_flash_fwd_hdim96_bf16_paged_split_softcap_sm80_cu_49158569_35894cuda3std3__45__cpo6cbeginE,@object
	.size		_ZN85_INTERNAL_0e2e1368_49_flash_fwd_hdim96_bf16_paged_split_softcap_sm80_cu_49158569_35894cuda3std3__45__cpo6cbeginE,(_ZN85_INTERNAL_0e2e1368_49_flash_fwd_hdim96_bf16_paged_split_softcap_sm80_cu_49158569_35894cuda3std3__48in_placeE - _ZN85_INTERNAL_0e2e1368_49_flash_fwd_hdim96_bf16_paged_split_softcap_sm80_cu_49158569_35894cuda3std3__45__cpo6cbeginE)
_ZN85_INTERNAL_0e2e1368_49_flash_fwd_hdim96_bf16_paged_split_softcap_sm80_cu_49158569_35894cuda3std3__45__cpo6cbeginE:
	.zero		1
	.type		_ZN85_INTERNAL_0e2e1368_49_flash_fwd_hdim96_bf16_paged_split_softcap_sm80_cu_49158569_35894cuda3std3__48in_placeE,@object
	.size		_ZN85_INTERNAL_0e2e1368_49_flash_fwd_hdim96_bf16_paged_split_softcap_sm80_cu_49158569_35894cuda3std3__48in_placeE,(_ZN85_INTERNAL_0e2e1368_49_flash_fwd_hdim96_bf16_paged_split_softcap_sm80_cu_49158569_35894cuda3std6ranges3__45__cpo9iter_moveE - _ZN85_INTERNAL_0e2e1368_49_flash_fwd_hdim96_bf16_paged_split_softcap_sm80_cu_49158569_35894cuda3std3__48in_placeE)
_ZN85_INTERNAL_0e2e1368_49_flash_fwd_hdim96_bf16_paged_split_softcap_sm80_cu_49158569_35894cuda3std3__48in_placeE:
	.zero		1
	.type		_ZN85_INTERNAL_0e2e1368_49_flash_fwd_hdim96_bf16_paged_split_softcap_sm80_cu_49158569_35894cuda3std6ranges3__45__cpo9iter_moveE,@object
	.size		_ZN85_INTERNAL_0e2e1368_49_flash_fwd_hdim96_bf16_paged_split_softcap_sm80_cu_49158569_35894cuda3std6ranges3__45__cpo9iter_moveE,(_ZN85_INTERNAL_0e2e1368_49_flash_fwd_hdim96_bf16_paged_split_softcap_sm80_cu_49158569_35894cuda3std3__45__cpo5beginE - _ZN85_INTERNAL_0e2e1368_49_flash_fwd_hdim96_bf16_paged_split_softcap_sm80_cu_49158569_35894cuda3std6ranges3__45__cpo9iter_moveE)
_ZN85_INTERNAL_0e2e1368_49_flash_fwd_hdim96_bf16_paged_split_softcap_sm80_cu_49158569_35894cuda3std6ranges3__45__cpo9iter_moveE:
	.zero		1
	.type		_ZN85_INTERNAL_0e2e1368_49_flash_fwd_hdim96_bf16_paged_split_softcap_sm80_cu_49158569_35894cuda3std3__45__cpo5beginE,@object
	.size		_ZN85_INTERNAL_0e2e1368_49_flash_fwd_hdim96_bf16_paged_split_softcap_sm80_cu_49158569_35894cuda3std3__45__cpo5beginE,(_ZN85_INTERNAL_0e2e1368_49_flash_fwd_hdim96_bf16_paged_split_softcap_sm80_cu_49158569_35894cuda3std3__487_GLOBAL__N__0e2e1368_49_flash_fwd_hdim96_bf16_paged_split_softcap_sm80_cu_49158569_35896ignoreE - _ZN85_INTERNAL_0e2e1368_49_flash_fwd_hdim96_bf16_paged_split_softcap_sm80_cu_49158569_35894cuda3std3__45__cpo5beginE)
_ZN85_INTERNAL_0e2e1368_49_flash_fwd_hdim96_bf16_paged_split_softcap_sm80_cu_49158569_35894cuda3std3__45__cpo5beginE:
	.zero		1
	.type		_ZN85_INTERNAL_0e2e1368_49_flash_fwd_hdim96_bf16_paged_split_softcap_sm80_cu_49158569_35894cuda3std3__487_GLOBAL__N__0e2e1368_49_flash_fwd_hdim96_bf16_paged_split_softcap_sm80_cu_49158569_35896ignoreE,@object
	.size		_ZN85_INTERNAL_0e2e1368_49_flash_fwd_hdim96_bf16_paged_split_softcap_sm80_cu_49158569_35894cuda3std3__487_GLOBAL__N__0e2e1368_49_flash_fwd_hdim96_bf16_paged_split_softcap_sm80_cu_49158569_35896ignoreE,(_ZN85_INTERNAL_0e2e1368_49_flash_fwd_hdim96_bf16_paged_split_softcap_sm80_cu_49158569_35894cute7productE - _ZN85_INTERNAL_0e2e1368_49_flash_fwd_hdim96_bf16_paged_split_softcap_sm80_cu_49158569_35894cuda3std3__487_GLOBAL__N__0e2e1368_49_flash_fwd_hdim96_bf16_paged_split_softcap_sm80_cu_49158569_35896ignoreE)
_ZN85_INTERNAL_0e2e1368_49_flash_fwd_hdim96_bf16_paged_split_softcap_sm80_cu_49158569_35894cuda3std3__487_GLOBAL__N__0e2e1368_49_flash_fwd_hdim96_bf16_paged_split_softcap_sm80_cu_49158569_35896ignoreE:
	.zero		1
	.type		_ZN85_INTERNAL_0e2e1368_49_flash_fwd_hdim96_bf16_paged_split_softcap_sm80_cu_49158569_35894cute7productE,@object
	.size		_ZN85_INTERNAL_0e2e1368_49_flash_fwd_hdim96_bf16_paged_split_softcap_sm80_cu_49158569_35894cute7productE,(_ZN85_INTERNAL_0e2e1368_49_flash_fwd_hdim96_bf16_paged_split_softcap_sm80_cu_49158569_35894cuda3std3__45__cpo3endE - _ZN85_INTERNAL_0e2e1368_49_flash_fwd_hdim96_bf16_paged_split_softcap_sm80_cu_49158569_35894cute7productE)
_ZN85_INTERNAL_0e2e1368_49_flash_fwd_hdim96_bf16_paged_split_softcap_sm80_cu_49158569_35894cute7productE:
	.zero		1
	.type		_ZN85_INTERNAL_0e2e1368_49_flash_fwd_hdim96_bf16_paged_split_softcap_sm80_cu_49158569_35894cuda3std3__45__cpo3endE,@object
	.size		_ZN85_INTERNAL_0e2e1368_49_flash_fwd_hdim96_bf16_paged_split_softcap_sm80_cu_49158569_35894cuda3std3__45__cpo3endE,(_ZN85_INTERNAL_0e2e1368_49_flash_fwd_hdim96_bf16_paged_split_softcap_sm80_cu_49158569_35894cuda3std3__419piecewise_constructE - _ZN85_INTERNAL_0e2e1368_49_flash_fwd_hdim96_bf16_paged_split_softcap_sm80_cu_49158569_35894cuda3std3__45__cpo3endE)
_ZN85_INTERNAL_0e2e1368_49_flash_fwd_hdim96_bf16_paged_split_softcap_sm80_cu_49158569_35894cuda3std3__45__cpo3endE:
	.zero		1
	.type		_ZN85_INTERNAL_0e2e1368_49_flash_fwd_hdim96_bf16_paged_split_softcap_sm80_cu_49158569_35894cuda3std3__419piecewise_constructE,@object
	.size		_ZN85_INTERNAL_0e2e1368_49_flash_fwd_hdim96_bf16_paged_split_softcap_sm80_cu_49158569_35894cuda3std3__419piecewise_constructE,(_ZN85_INTERNAL_0e2e1368_49_flash_fwd_hdim96_bf16_paged_split_softcap_sm80_cu_49158569_35894cuda3std3__45__cpo4cendE - _ZN85_INTERNAL_0e2e1368_49_flash_fwd_hdim96_bf16_paged_split_softcap_sm80_cu_49158569_35894cuda3std3__419piecewise_constructE)
_ZN85_INTERNAL_0e2e1368_49_flash_fwd_hdim96_bf16_paged_split_softcap_sm80_cu_49158569_35894cuda3std3__419piecewise_constructE:
	.zero		1
	.type		_ZN85_INTERNAL_0e2e1368_49_flash_fwd_hdim96_bf16_paged_split_softcap_sm80_cu_49158569_35894cuda3std3__45__cpo4cendE,@object
	.size		_ZN85_INTERNAL_0e2e1368_49_flash_fwd_hdim96_bf16_paged_split_softcap_sm80_cu_49158569_35894cuda3std3__45__cpo4cendE,(_ZN85_INTERNAL_0e2e1368_49_flash_fwd_hdim96_bf16_paged_split_softcap_sm80_cu_49158569_35894cuda3std6ranges3__45__cpo4swapE - _ZN85_INTERNAL_0e2e1368_49_flash_fwd_hdim96_bf16_paged_split_softcap_sm80_cu_49158569_35894cuda3std3__45__cpo4cendE)
_ZN85_INTERNAL_0e2e1368_49_flash_fwd_hdim96_bf16_paged_split_softcap_sm80_cu_49158569_35894cuda3std3__45__cpo4cendE:
	.zero		1
	.type		_ZN85_INTERNAL_0e2e1368_49_flash_fwd_hdim96_bf16_paged_split_softcap_sm80_cu_49158569_35894cuda3std6ranges3__45__cpo4swapE,@object
	.size		_ZN85_INTERNAL_0e2e1368_49_flash_fwd_hdim96_bf16_paged_split_softcap_sm80_cu_49158569_35894cuda3std6ranges3__45__cpo4swapE,(.L_7 - _ZN85_INTERNAL_0e2e1368_49_flash_fwd_hdim96_bf16_paged_split_softcap_sm80_cu_49158569_35894cuda3std6ranges3__45__cpo4swapE)
_ZN85_INTERNAL_0e2e1368_49_flash_fwd_hdim96_bf16_paged_split_softcap_sm80_cu_49158569_35894cuda3std6ranges3__45__cpo4swapE:
	.zero		1
.L_7:


//--------------------- .nv.constant0._ZN7cutlass13device_kernelIN5flash19enable_sm80_to_sm89INS1_16FlashAttnFwdSm80INS1_25CollectiveMainloopFwdSm80ILi4ELi1ELb0EN4cute5tupleIJNS5_1CILi128EEENS7_ILi64EEENS7_ILi96EEEEEELi96ENS_10bfloat16_tEfNS_4arch4Sm80ELb0ELb0ELb1ELb0ELb1ELb0ELb1ELb1EEENS1_21CollectiveEpilogueFwdINS6_IJS8_SA_S9_EEENS6_IJNS7_ILi1EEESI_SI_EEESC_SE_Li128ELb0ELb1ELb1ELb0EEENS1_19SingleTileSchedulerILb0ELb1ELb1ELi128EEEEEEEEEvNT_6ParamsE --------------------------
	.section	.nv.constant0._ZN7cutlass13device_kernelIN5flash19enable_sm80_to_sm89INS1_16FlashAttnFwdSm80INS1_25CollectiveMainloopFwdSm80ILi4ELi1ELb0EN4cute5tupleIJNS5_1CILi128EEENS7_ILi64EEENS7_ILi96EEEEEELi96ENS_10bfloat16_tEfNS_4arch4Sm80ELb0ELb0ELb1ELb0ELb1ELb0ELb1ELb1EEENS1_21CollectiveEpilogueFwdINS6_IJS8_SA_S9_EEENS6_IJNS7_ILi1EEESI_SI_EEESC_SE_Li128ELb0ELb1ELb1ELb0EEENS1_19SingleTileSchedulerILb0ELb1ELb1ELi128EEEEEEEEEvNT_6ParamsE,"a",@progbits
	.sectionflags	@""
	.align	4
.nv.constant0._ZN7cutlass13device_kernelIN5flash19enable_sm80_to_sm89INS1_16FlashAttnFwdSm80INS1_25CollectiveMainloopFwdSm80ILi4ELi1ELb0EN4cute5tupleIJNS5_1CILi128EEENS7_ILi64EEENS7_ILi96EEEEEELi96ENS_10bfloat16_tEfNS_4arch4Sm80ELb0ELb0ELb1ELb0ELb1ELb0ELb1ELb1EEENS1_21CollectiveEpilogueFwdINS6_IJS8_SA_S9_EEENS6_IJNS7_ILi1EEESI_SI_EEESC_SE_Li128ELb0ELb1ELb1ELb0EEENS1_19SingleTileSchedulerILb0ELb1ELb1ELi128EEEEEEEEEvNT_6ParamsE:
	.zero		1944


//--------------------- .nv.constant0._ZN7cutlass13device_kernelIN5flash19enable_sm80_to_sm89INS1_16FlashAttnFwdSm80INS1_25CollectiveMainloopFwdSm80ILi4ELi1ELb0EN4cute5tupleIJNS5_1CILi128EEENS7_ILi48EEENS7_ILi96EEEEEELi96ENS_10bfloat16_tEfNS_4arch4Sm80ELb0ELb0ELb1ELb1ELb1ELb0ELb1ELb1EEENS1_21CollectiveEpilogueFwdINS6_IJS8_SA_S9_EEENS6_IJNS7_ILi1EEESI_SI_EEESC_SE_Li128ELb1ELb1ELb1ELb0EEENS1_36VarlenDynamicPersistentTileSchedulerILi128ELi48ELi128ELi128ELb1ELb1ELb0ELb0ELb1ELb1EEEEEEEEEvNT_6ParamsE --------------------------
	.section	.nv.constant0._ZN7cutlass13device_kernelIN5flash19enable_sm80_to_sm89INS1_16FlashAttnFwdSm80INS1_25CollectiveMainloopFwdSm80ILi4ELi1ELb0EN4cute5tupleIJNS5_1CILi128EEENS7_ILi48EEENS7_ILi96EEEEEELi96ENS_10bfloat16_tEfNS_4arch4Sm80ELb0ELb0ELb1ELb1ELb1ELb0ELb1ELb1EEENS1_21CollectiveEpilogueFwdINS6_IJS8_SA_S9_EEENS6_IJNS7_ILi1EEESI_SI_EEESC_SE_Li128ELb1ELb1ELb1ELb0EEENS1_36VarlenDynamicPersistentTileSchedulerILi128ELi48ELi128ELi128ELb1ELb1ELb0ELb0ELb1ELb1EEEEEEEEEvNT_6ParamsE,"a",@progbits
	.sectionflags	@""
	.align	4
.nv.constant0._ZN7cutlass13device_kernelIN5flash19enable_sm80_to_sm89INS1_16FlashAttnFwdSm80INS1_25CollectiveMainloopFwdSm80ILi4ELi1ELb0EN4cute5tupleIJNS5_1CILi128EEENS7_ILi48EEENS7_ILi96EEEEEELi96ENS_10bfloat16_tEfNS_4arch4Sm80ELb0ELb0ELb1ELb1ELb1ELb0ELb1ELb1EEENS1_21CollectiveEpilogueFwdINS6_IJS8_SA_S9_EEENS6_IJNS7_ILi1EEESI_SI_EEESC_SE_Li128ELb1ELb1ELb1ELb0EEENS1_36VarlenDynamicPersistentTileSchedulerILi128ELi48ELi128ELi128ELb1ELb1ELb0ELb0ELb1ELb1EEEEEEEEEvNT_6ParamsE:
	.zero		1976


//--------------------- .nv.constant0._ZN7cutlass13device_kernelIN5flash19enable_sm80_to_sm89INS1_16FlashAttnFwdSm80INS1_25CollectiveMainloopFwdSm80ILi4ELi1ELb0EN4cute5tupleIJNS5_1CILi128EEENS7_ILi48EEENS7_ILi96EEEEEELi96ENS_10bfloat16_tEfNS_4arch4Sm80ELb0ELb0ELb1ELb1ELb1ELb1ELb1ELb1EEENS1_21CollectiveEpilogueFwdINS6_IJS8_SA_S9_EEENS6_IJNS7_ILi1EEESI_SI_EEESC_SE_Li128ELb1ELb1ELb1ELb0EEENS1_36VarlenDynamicPersistentTileSchedulerILi128ELi48ELi128ELi128ELb1ELb1ELb0ELb0ELb1ELb1EEEEEEEEEvNT_6ParamsE --------------------------
	.section	.nv.constant0._ZN7cutlass13device_kernelIN5flash19enable_sm80_to_sm89INS1_16FlashAttnFwdSm80INS1_25CollectiveMainloopFwdSm80ILi4ELi1ELb0EN4cute5tupleIJNS5_1CILi128EEENS7_ILi48EEENS7_ILi96EEEEEELi96ENS_10bfloat16_tEfNS_4arch4Sm80ELb0ELb0ELb1ELb1ELb1ELb1ELb1ELb1EEENS1_21CollectiveEpilogueFwdINS6_IJS8_SA_S9_EEENS6_IJNS7_ILi1EEESI_SI_EEESC_SE_Li128ELb1ELb1ELb1ELb0EEENS1_36VarlenDynamicPersistentTileSchedulerILi128ELi48ELi128ELi128ELb1ELb1ELb0ELb0ELb1ELb1EEEEEEEEEvNT_6ParamsE,"a",@progbits
	.sectionflags	@""
	.align	4
.nv.constant0._ZN7cutlass13device_kernelIN5flash19enable_sm80_to_sm89INS1_16FlashAttnFwdSm80INS1_25CollectiveMainloopFwdSm80ILi4ELi1ELb0EN4cute5tupleIJNS5_1CILi128EEENS7_ILi48EEENS7_ILi96EEEEEELi96ENS_10bfloat16_tEfNS_4arch4Sm80ELb0ELb0ELb1ELb1ELb1ELb1ELb1ELb1EEENS1_21CollectiveEpilogueFwdINS6_IJS8_SA_S9_EEENS6_IJNS7_ILi1EEESI_SI_EEESC_SE_Li128ELb1ELb1ELb1ELb0EEENS1_36VarlenDynamicPersistentTileSchedulerILi128ELi48ELi128ELi128ELb1ELb1ELb0ELb0ELb1ELb1EEEEEEEEEvNT_6ParamsE:
	.zero		1976


//--------------------- .nv.constant0._ZN7cutlass13device_kernelIN5flash19enable_sm80_to_sm89INS1_16FlashAttnFwdSm80INS1_25CollectiveMainloopFwdSm80ILi4ELi1ELb0EN4cute5tupleIJNS5_1CILi128EEENS7_ILi48EEENS7_ILi96EEEEEELi96ENS_10bfloat16_tEfNS_4arch4Sm80ELb0ELb1ELb1ELb0ELb1ELb0ELb1ELb1EEENS1_21CollectiveEpilogueFwdINS6_IJS8_SA_S9_EEENS6_IJNS7_ILi1EEESI_SI_EEESC_SE_Li128ELb0ELb1ELb1ELb0EEENS1_19SingleTileSchedulerILb0ELb1ELb1ELi128EEEEEEEEEvNT_6ParamsE --------------------------
	.section	.nv.constant0._ZN7cutlass13device_kernelIN5flash19enable_sm80_to_sm89INS1_16FlashAttnFwdSm80INS1_25CollectiveMainloopFwdSm80ILi4ELi1ELb0EN4cute5tupleIJNS5_1CILi128EEENS7_ILi48EEENS7_ILi96EEEEEELi96ENS_10bfloat16_tEfNS_4arch4Sm80ELb0ELb1ELb1ELb0ELb1ELb0ELb1ELb1EEENS1_21CollectiveEpilogueFwdINS6_IJS8_SA_S9_EEENS6_IJNS7_ILi1EEESI_SI_EEESC_SE_Li128ELb0ELb1ELb1ELb0EEENS1_19SingleTileSchedulerILb0ELb1ELb1ELi128EEEEEEEEEvNT_6ParamsE,"a",@progbits
	.sectionflags	@""
	.align	4
.nv.constant0._ZN7cutlass13device_kernelIN5flash19enable_sm80_to_sm89INS1_16FlashAttnFwdSm80INS1_25CollectiveMainloopFwdSm80ILi4ELi1ELb0EN4cute5tupleIJNS5_1CILi128EEENS7_ILi48EEENS7_ILi96EEEEEELi96ENS_10bfloat16_tEfNS_4arch4Sm80ELb0ELb1ELb1ELb0ELb1ELb0ELb1ELb1EEENS1_21CollectiveEpilogueFwdINS6_IJS8_SA_S9_EEENS6_IJNS7_ILi1EEESI_SI_EEESC_SE_Li128ELb0ELb1ELb1ELb0EEENS1_19SingleTileSchedulerILb0ELb1ELb1ELi128EEEEEEEEEvNT_6ParamsE:
	.zero		1944


//--------------------- .nv.constant0._ZN7cutlass13device_kernelIN5flash19enable_sm80_to_sm89INS1_16FlashAttnFwdSm80INS1_25CollectiveMainloopFwdSm80ILi4ELi1ELb0EN4cute5tupleIJNS5_1CILi128EEENS7_ILi48EEENS7_ILi96EEEEEELi96ENS_10bfloat16_tEfNS_4arch4Sm80ELb0ELb1ELb1ELb1ELb1ELb0ELb1ELb1EEENS1_21CollectiveEpilogueFwdINS6_IJS8_SA_S9_EEENS6_IJNS7_ILi1EEESI_SI_EEESC_SE_Li128ELb1ELb1ELb1ELb0EEENS1_36VarlenDynamicPersistentTileSchedulerILi128ELi48ELi128ELi128ELb1ELb1ELb0ELb1ELb0ELb1EEEEEEEEEvNT_6ParamsE --------------------------
	.section	.nv.constant0._ZN7cutlass13device_kernelIN5flash19enable_sm80_to_sm89INS1_16FlashAttnFwdSm80INS1_25CollectiveMainloopFwdSm80ILi4ELi1ELb0EN4cute5tupleIJNS5_1CILi128EEENS7_ILi48EEENS7_ILi96EEEEEELi96ENS_10bfloat16_tEfNS_4arch4Sm80ELb0ELb1ELb1ELb1ELb1ELb0ELb1ELb1EEENS1_21CollectiveEpilogueFwdINS6_IJS8_SA_S9_EEENS6_IJNS7_ILi1EEESI_SI_EEESC_SE_Li128ELb1ELb1ELb1ELb0EEENS1_36VarlenDynamicPersistentTileSchedulerILi128ELi48ELi128ELi128ELb1ELb1ELb0ELb1ELb0ELb1EEEEEEEEEvNT_6ParamsE,"a",@progbits
	.sectionflags	@""
	.align	4
.nv.constant0._ZN7cutlass13device_kernelIN5flash19enable_sm80_to_sm89INS1_16FlashAttnFwdSm80INS1_25CollectiveMainloopFwdSm80ILi4ELi1ELb0EN4cute5tupleIJNS5_1CILi128EEENS7_ILi48EEENS7_ILi96EEEEEELi96ENS_10bfloat16_tEfNS_4arch4Sm80ELb0ELb1ELb1ELb1ELb1ELb0ELb1ELb1EEENS1_21CollectiveEpilogueFwdINS6_IJS8_SA_S9_EEENS6_IJNS7_ILi1EEESI_SI_EEESC_SE_Li128ELb1ELb1ELb1ELb0EEENS1_36VarlenDynamicPersistentTileSchedulerILi128ELi48ELi128ELi128ELb1ELb1ELb0ELb1ELb0ELb1EEEEEEEEEvNT_6ParamsE:
	.zero		1976


//--------------------- .nv.constant0._ZN7cutlass13device_kernelIN5flash19enable_sm80_to_sm89INS1_16FlashAttnFwdSm80INS1_25CollectiveMainloopFwdSm80ILi4ELi1ELb0EN4cute5tupleIJNS5_1CILi128EEENS7_ILi48EEENS7_ILi96EEEEEELi96ENS_10bfloat16_tEfNS_4arch4Sm80ELb0ELb1ELb1ELb1ELb1ELb1ELb1ELb1EEENS1_21CollectiveEpilogueFwdINS6_IJS8_SA_S9_EEENS6_IJNS7_ILi1EEESI_SI_EEESC_SE_Li128ELb1ELb1ELb1ELb0EEENS1_36VarlenDynamicPersistentTileSchedulerILi128ELi48ELi128ELi128ELb1ELb1ELb0ELb1ELb0ELb1EEEEEEEEEvNT_6ParamsE --------------------------
	.section	.nv.constant0._ZN7cutlass13device_kernelIN5flash19enable_sm80_to_sm89INS1_16FlashAttnFwdSm80INS1_25CollectiveMainloopFwdSm80ILi4ELi1ELb0EN4cute5tupleIJNS5_1CILi128EEENS7_ILi48EEENS7_ILi96EEEEEELi96ENS_10bfloat16_tEfNS_4arch4Sm80ELb0ELb1ELb1ELb1ELb1ELb1ELb1ELb1EEENS1_21CollectiveEpilogueFwdINS6_IJS8_SA_S9_EEENS6_IJNS7_ILi1EEESI_SI_EEESC_SE_Li128ELb1ELb1ELb1ELb0EEENS1_36VarlenDynamicPersistentTileSchedulerILi128ELi48ELi128ELi128ELb1ELb1ELb0ELb1ELb0ELb1EEEEEEEEEvNT_6ParamsE,"a",@progbits
	.sectionflags	@""
	.align	4
.nv.constant0._ZN7cutlass13device_kernelIN5flash19enable_sm80_to_sm89INS1_16FlashAttnFwdSm80INS1_25CollectiveMainloopFwdSm80ILi4ELi1ELb0EN4cute5tupleIJNS5_1CILi128EEENS7_ILi48EEENS7_ILi96EEEEEELi96ENS_10bfloat16_tEfNS_4arch4Sm80ELb0ELb1ELb1ELb1ELb1ELb1ELb1ELb1EEENS1_21CollectiveEpilogueFwdINS6_IJS8_SA_S9_EEENS6_IJNS7_ILi1EEESI_SI_EEESC_SE_Li128ELb1ELb1ELb1ELb0EEENS1_36VarlenDynamicPersistentTileSchedulerILi128ELi48ELi128ELi128ELb1ELb1ELb0ELb1ELb0ELb1EEEEEEEEEvNT_6ParamsE:
	.zero		1976


//--------------------- .nv.constant0._ZN7cutlass13device_kernelIN5flash19enable_sm80_to_sm89INS1_16FlashAttnFwdSm80INS1_25CollectiveMainloopFwdSm80ILi4ELi1ELb0EN4cute5tupleIJNS5_1CILi128EEENS7_ILi64EEENS7_ILi96EEEEEELi96ENS_10bfloat16_tEfNS_4arch4Sm80ELb1ELb0ELb1ELb0ELb1ELb0ELb1ELb1EEENS1_21CollectiveEpilogueFwdINS6_IJS8_SA_S9_EEENS6_IJNS7_ILi1EEESI_SI_EEESC_SE_Li128ELb0ELb1ELb1ELb0EEENS1_30DynamicPersistentTileSchedulerILi128ELi128ELb1ELb1ELb0EEEEEEEEEvNT_6ParamsE --------------------------
	.section	.nv.constant0._ZN7cutlass13device_kernelIN5flash19enable_sm80_to_sm89INS1_16FlashAttnFwdSm80INS1_25CollectiveMainloopFwdSm80ILi4ELi1ELb0EN4cute5tupleIJNS5_1CILi128EEENS7_ILi64EEENS7_ILi96EEEEEELi96ENS_10bfloat16_tEfNS_4arch4Sm80ELb1ELb0ELb1ELb0ELb1ELb0ELb1ELb1EEENS1_21CollectiveEpilogueFwdINS6_IJS8_SA_S9_EEENS6_IJNS7_ILi1EEESI_SI_EEESC_SE_Li128ELb0ELb1ELb1ELb0EEENS1_30DynamicPersistentTileSchedulerILi128ELi128ELb1ELb1ELb0EEEEEEEEEvNT_6ParamsE,"a",@progbits
	.sectionflags	@""
	.align	4
.nv.constant0._ZN7cutlass13device_kernelIN5flash19enable_sm80_to_sm89INS1_16FlashAttnFwdSm80INS1_25CollectiveMainloopFwdSm80ILi4ELi1ELb0EN4cute5tupleIJNS5_1CILi128EEENS7_ILi64EEENS7_ILi96EEEEEELi96ENS_10bfloat16_tEfNS_4arch4Sm80ELb1ELb0ELb1ELb0ELb1ELb0ELb1ELb1EEENS1_21CollectiveEpilogueFwdINS6_IJS8_SA_S9_EEENS6_IJNS7_ILi1EEESI_SI_EEESC_SE_Li128ELb0ELb1ELb1ELb0EEENS1_30DynamicPersistentTileSchedulerILi128ELi128ELb1ELb1ELb0EEEEEEEEEvNT_6ParamsE:
	.zero		1960


//--------------------- .nv.constant0._ZN7cutlass13device_kernelIN5flash19enable_sm80_to_sm89INS1_16FlashAttnFwdSm80INS1_25CollectiveMainloopFwdSm80ILi4ELi1ELb0EN4cute5tupleIJNS5_1CILi128EEENS7_ILi48EEENS7_ILi96EEEEEELi96ENS_10bfloat16_tEfNS_4arch4Sm80ELb1ELb0ELb1ELb1ELb1ELb0ELb1ELb1EEENS1_21CollectiveEpilogueFwdINS6_IJS8_SA_S9_EEENS6_IJNS7_ILi1EEESI_SI_EEESC_SE_Li128ELb1ELb1ELb1ELb0EEENS1_36VarlenDynamicPersistentTileSchedulerILi128ELi48ELi128ELi128ELb1ELb1ELb0ELb1ELb1ELb1EEEEEEEEEvNT_6ParamsE --------------------------
	.section	.nv.constant0._ZN7cutlass13device_kernelIN5flash19enable_sm80_to_sm89INS1_16FlashAttnFwdSm80INS1_25CollectiveMainloopFwdSm80ILi4ELi1ELb0EN4cute5tupleIJNS5_1CILi128EEENS7_ILi48EEENS7_ILi96EEEEEELi96ENS_10bfloat16_tEfNS_4arch4Sm80ELb1ELb0ELb1ELb1ELb1ELb0ELb1ELb1EEENS1_21CollectiveEpilogueFwdINS6_IJS8_SA_S9_EEENS6_IJNS7_ILi1EEESI_SI_EEESC_SE_Li128ELb1ELb1ELb1ELb0EEENS1_36VarlenDynamicPersistentTileSchedulerILi128ELi48ELi128ELi128ELb1ELb1ELb0ELb1ELb1ELb1EEEEEEEEEvNT_6ParamsE,"a",@progbits
	.sectionflags	@""
	.align	4
.nv.constant0._ZN7cutlass13device_kernelIN5flash19enable_sm80_to_sm89INS1_16FlashAttnFwdSm80INS1_25CollectiveMainloopFwdSm80ILi4ELi1ELb0EN4cute5tupleIJNS5_1CILi128EEENS7_ILi48EEENS7_ILi96EEEEEELi96ENS_10bfloat16_tEfNS_4arch4Sm80ELb1ELb0ELb1ELb1ELb1ELb0ELb1ELb1EEENS1_21CollectiveEpilogueFwdINS6_IJS8_SA_S9_EEENS6_IJNS7_ILi1EEESI_SI_EEESC_SE_Li128ELb1ELb1ELb1ELb0EEENS1_36VarlenDynamicPersistentTileSchedulerILi128ELi48ELi128ELi128ELb1ELb1ELb0ELb1ELb1ELb1EEEEEEEEEvNT_6ParamsE:
	.zero		1976


//--------------------- .nv.constant0._ZN7cutlass13device_kernelIN5flash19enable_sm80_to_sm89INS1_16FlashAttnFwdSm80INS1_25CollectiveMainloopFwdSm80ILi4ELi1ELb0EN4cute5tupleIJNS5_1CILi128EEENS7_ILi48EEENS7_ILi96EEEEEELi96ENS_10bfloat16_tEfNS_4arch4Sm80ELb1ELb0ELb1ELb1ELb1ELb1ELb1ELb1EEENS1_21CollectiveEpilogueFwdINS6_IJS8_SA_S9_EEENS6_IJNS7_ILi1EEESI_SI_EEESC_SE_Li128ELb1ELb1ELb1ELb0EEENS1_36VarlenDynamicPersistentTileSchedulerILi128ELi48ELi128ELi128ELb1ELb1ELb0ELb1ELb1ELb1EEEEEEEEEvNT_6ParamsE --------------------------
	.section	.nv.constant0._ZN7cutlass13device_kernelIN5flash19enable_sm80_to_sm89INS1_16FlashAttnFwdSm80INS1_25CollectiveMainloopFwdSm80ILi4ELi1ELb0EN4cute5tupleIJNS5_1CILi128EEENS7_ILi48EEENS7_ILi96EEEEEELi96ENS_10bfloat16_tEfNS_4arch4Sm80ELb1ELb0ELb1ELb1ELb1ELb1ELb1ELb1EEENS1_21CollectiveEpilogueFwdINS6_IJS8_SA_S9_EEENS6_IJNS7_ILi1EEESI_SI_EEESC_SE_Li128ELb1ELb1ELb1ELb0EEENS1_36VarlenDynamicPersistentTileSchedulerILi128ELi48ELi128ELi128ELb1ELb1ELb0ELb1ELb1ELb1EEEEEEEEEvNT_6ParamsE,"a",@progbits
	.sectionflags	@""
	.align	4
.nv.constant0._ZN7cutlass13device_kernelIN5flash19enable_sm80_to_sm89INS1_16FlashAttnFwdSm80INS1_25CollectiveMainloopFwdSm80ILi4ELi1ELb0EN4cute5tupleIJNS5_1CILi128EEENS7_ILi48EEENS7_ILi96EEEEEELi96ENS_10bfloat16_tEfNS_4arch4Sm80ELb1ELb0ELb1ELb1ELb1ELb1ELb1ELb1EEENS1_21CollectiveEpilogueFwdINS6_IJS8_SA_S9_EEENS6_IJNS7_ILi1EEESI_SI_EEESC_SE_Li128ELb1ELb1ELb1ELb0EEENS1_36VarlenDynamicPersistentTileSchedulerILi128ELi48ELi128ELi128ELb1ELb1ELb0ELb1ELb1ELb1EEEEEEEEEvNT_6ParamsE:
	.zero		1976


//--------------------- SYMBOLS --------------------------

	.type		.nv.reservedSmem.offset0,@object
	.size		.nv.reservedSmem.offset0,0x4
